def matmul_kernel(
    a_ptr,
    b_ptr,
    c_ptr,
    M,
    N,
    K,
    stride_am,
    stride_ak,
    stride_bk,
    stride_bn,
    stride_cm,
    stride_cn,
    BLOCK_M: tl.constexpr,
    BLOCK_N: tl.constexpr,
    BLOCK_K: tl.constexpr,
    GROUP_M: tl.constexpr,
):
    pid = tl.program_id(axis=0)
    num_pid_m = tl.cdiv(M, BLOCK_M)
    num_pid_n = tl.cdiv(N, BLOCK_N)
    num_pid_in_group = GROUP_M * num_pid_n
    group_id = pid // num_pid_in_group
    first_pid_m = group_id * GROUP_M
    group_size_m = min(num_pid_m - first_pid_m, GROUP_M)
    pid_m = first_pid_m + ((pid % num_pid_in_group) % group_size_m)
    pid_n = (pid % num_pid_in_group) // group_size_m

    offs_am = (pid_m * BLOCK_M + tl.arange(0, BLOCK_M)) % M
    offs_bn = (pid_n * BLOCK_N + tl.arange(0, BLOCK_N)) % N
    offs_k = tl.arange(0, BLOCK_K)
    a_ptrs = a_ptr + offs_am[:, None] * stride_am + offs_k[None, :] * stride_ak
    b_ptrs = b_ptr + offs_k[:, None] * stride_bk + offs_bn[None, :] * stride_bn

    acc = tl.zeros((BLOCK_M, BLOCK_N), dtype=tl.float32)
    for kk in range(0, tl.cdiv(K, BLOCK_K)):
        a = tl.load(a_ptrs, mask=offs_k[None, :] < K - kk * BLOCK_K, other=0.0)
        b = tl.load(b_ptrs, mask=offs_k[:, None] < K - kk * BLOCK_K, other=0.0)
        acc = tl.dot(a, b, acc)
        a_ptrs += BLOCK_K * stride_ak
        b_ptrs += BLOCK_K * stride_bk

    c = acc.to(c_ptr.dtype.element_ty)
    offs_cm = pid_m * BLOCK_M + tl.arange(0, BLOCK_M)
    offs_cn = pid_n * BLOCK_N + tl.arange(0, BLOCK_N)
    c_ptrs = c_ptr + offs_cm[:, None] * stride_cm + offs_cn[None, :] * stride_cn
    mask = (offs_cm[:, None] < M) & (offs_cn[None, :] < N)
    tl.store(c_ptrs, c, mask=mask)

# config = {"BLOCK_K": 32, "BLOCK_M": 64, "BLOCK_N": 64, "GROUP_M": 8, "arch": "sm_100", "dtype": "fp32", "num_ctas": 2, "num_stages": 3, "num_warps": 4}
# arch = sm_100


// ===== COMPILED SASS (sm_100a) =====

	.target	sm_100a

	.elftype	@"ET_EXEC"


//--------------------- .note.nv.tkinfo           --------------------------
	.section	.note.nv.tkinfo,"",@"SHT_NOTE"
	.sectionflags	@"SHF_NOTE_NV_TKINFO"
	.tkinfo
        /*0018*/ 	.word	0x00000081
        /*0030*/ 	.string	""
        /*0030*/ 	.string	"ptxas-blackwell"
        /*0030*/ 	.string	"Cuda compilation tools, release 12.9, V12.9.86"
        /*0030*/ 	.string	"Build cuda_12.9.r12.9/compiler.36037853_0"
        /*0030*/ 	.string	"-v  -suppress-debug-info  -lineinfo  -arch sm_100a "



//--------------------- .note.nv.cuver            --------------------------
	.section	.note.nv.cuver,"",@"SHT_NOTE"
	.sectionflags	@"SHF_NOTE_NV_CUVER"
        /*0018*/ 	.short	0x0001
        /*001a*/ 	.short	0x0064
        /*001c*/ 	.short	0x0001
        /*001e*/ 	.short	0x0000
        /*0020*/ 	.short	0x0001
        /*0022*/ 	.short	0x0000


//--------------------- .nv.info                  --------------------------
	.section	.nv.info,"",@"SHT_CUDA_INFO"
	.align	4


	//----- nvinfo : EIATTR_REGCOUNT
	.align		4
        /*0000*/ 	.byte	0x04, 0x2f
        /*0002*/ 	.short	(.L_4 - .L_3)
	.align		4
.L_3:
        /*0004*/ 	.word	index@(matmul_kernel)
        /*0008*/ 	.word	0x00000080


	//----- nvinfo : EIATTR_FRAME_SIZE
	.align		4
.L_4:
        /*000c*/ 	.byte	0x04, 0x11
        /*000e*/ 	.short	(.L_6 - .L_5)
	.align		4
.L_5:
        /*0010*/ 	.word	index@($__internal_2_$__cuda_sm10x_tcgen05_guardrail_trap_unallocated_columns_being_dealloced)
        /*0014*/ 	.word	0x00000000


	//----- nvinfo : EIATTR_FRAME_SIZE
	.align		4
.L_6:
        /*0018*/ 	.byte	0x04, 0x11
        /*001a*/ 	.short	(.L_8 - .L_7)
	.align		4
.L_7:
        /*001c*/ 	.word	index@($__internal_1_$__cuda_sm10x_tcgen05_guardrail_trap_phase_invalid_during_alloc)
        /*0020*/ 	.word	0x00000000


	//----- nvinfo : EIATTR_FRAME_SIZE
	.align		4
.L_8:
        /*0024*/ 	.byte	0x04, 0x11
        /*0026*/ 	.short	(.L_10 - .L_9)
	.align		4
.L_9:
        /*0028*/ 	.word	index@($__internal_0_$__cuda_sm10x_tcgen05_guardrail_trap_col_being_dealloced_not_returned_by_alloc)
        /*002c*/ 	.word	0x00000000


	//----- nvinfo : EIATTR_FRAME_SIZE
	.align		4
.L_10:
        /*0030*/ 	.byte	0x04, 0x11
        /*0032*/ 	.short	(.L_12 - .L_11)
	.align		4
.L_11:
        /*0034*/ 	.word	index@(matmul_kernel)
        /*0038*/ 	.word	0x00000000


	//----- nvinfo : EIATTR_MIN_STACK_SIZE
	.align		4
.L_12:
        /*003c*/ 	.byte	0x04, 0x12
        /*003e*/ 	.short	(.L_14 - .L_13)
	.align		4
.L_13:
        /*0040*/ 	.word	index@(matmul_kernel)
        /*0044*/ 	.word	0x00000000
.L_14:


//--------------------- .nv.info.matmul_kernel    --------------------------
	.section	.nv.info.matmul_kernel,"",@"SHT_CUDA_INFO"
	.sectionflags	@""
	.align	4


	//----- nvinfo : EIATTR_CUDA_API_VERSION
	.align		4
        /*0000*/ 	.byte	0x04, 0x37
        /*0002*/ 	.short	(.L_16 - .L_15)
.L_15:
        /*0004*/ 	.word	0x00000081


	//----- nvinfo : EIATTR_KPARAM_INFO
	.align		4
.L_16:
        /*0008*/ 	.byte	0x04, 0x17
        /*000a*/ 	.short	(.L_18 - .L_17)
.L_17:
        /*000c*/ 	.word	0x00000000
        /*0010*/ 	.short	0x000d
        /*0012*/ 	.short	0x0048
        /*0014*/ 	.byte	0x00, 0xf4, 0x21, 0x00


	//----- nvinfo : EIATTR_KPARAM_INFO
	.align		4
.L_18:
        /*0018*/ 	.byte	0x04, 0x17
        /*001a*/ 	.short	(.L_20 - .L_19)
.L_19:
        /*001c*/ 	.word	0x00000000
        /*0020*/ 	.short	0x000c
        /*0022*/ 	.short	0x0040
        /*0024*/ 	.byte	0x00, 0xf4, 0x21, 0x00


	//----- nvinfo : EIATTR_KPARAM_INFO
	.align		4
.L_20:
        /*0028*/ 	.byte	0x04, 0x17
        /*002a*/ 	.short	(.L_22 - .L_21)
.L_21:
        /*002c*/ 	.word	0x00000000
        /*0030*/ 	.short	0x000b
        /*0032*/ 	.short	0x0038
        /*0034*/ 	.byte	0x00, 0xf0, 0x11, 0x00


	//----- nvinfo : EIATTR_KPARAM_INFO
	.align		4
.L_22:
        /*0038*/ 	.byte	0x04, 0x17
        /*003a*/ 	.short	(.L_24 - .L_23)
.L_23:
        /*003c*/ 	.word	0x00000000
        /*0040*/ 	.short	0x000a
        /*0042*/ 	.short	0x0034
        /*0044*/ 	.byte	0x00, 0xf0, 0x11, 0x00


	//----- nvinfo : EIATTR_KPARAM_INFO
	.align		4
.L_24:
        /*0048*/ 	.byte	0x04, 0x17
        /*004a*/ 	.short	(.L_26 - .L_25)
.L_25:
        /*004c*/ 	.word	0x00000000
        /*0050*/ 	.short	0x0009
        /*0052*/ 	.short	0x0030
        /*0054*/ 	.byte	0x00, 0xf0, 0x11, 0x00


	//----- nvinfo : EIATTR_KPARAM_INFO
	.align		4
.L_26:
        /*0058*/ 	.byte	0x04, 0x17
        /*005a*/ 	.short	(.L_28 - .L_27)
.L_27:
        /*005c*/ 	.word	0x00000000
        /*0060*/ 	.short	0x0008
        /*0062*/ 	.short	0x002c
        /*0064*/ 	.byte	0x00, 0xf0, 0x11, 0x00


	//----- nvinfo : EIATTR_KPARAM_INFO
	.align		4
.L_28:
        /*0068*/ 	.byte	0x04, 0x17
        /*006a*/ 	.short	(.L_30 - .L_29)
.L_29:
        /*006c*/ 	.word	0x00000000
        /*0070*/ 	.short	0x0007
        /*0072*/ 	.short	0x0028
        /*0074*/ 	.byte	0x00, 0xf0, 0x11, 0x00


	//----- nvinfo : EIATTR_KPARAM_INFO
	.align		4
.L_30:
        /*0078*/ 	.byte	0x04, 0x17
        /*007a*/ 	.short	(.L_32 - .L_31)
.L_31:
        /*007c*/ 	.word	0x00000000
        /*0080*/ 	.short	0x0006
        /*0082*/ 	.short	0x0024
        /*0084*/ 	.byte	0x00, 0xf0, 0x11, 0x00


	//----- nvinfo : EIATTR_KPARAM_INFO
	.align		4
.L_32:
        /*0088*/ 	.byte	0x04, 0x17
        /*008a*/ 	.short	(.L_34 - .L_33)
.L_33:
        /*008c*/ 	.word	0x00000000
        /*0090*/ 	.short	0x0005
        /*0092*/ 	.short	0x0020
        /*0094*/ 	.byte	0x00, 0xf0, 0x11, 0x00


	//----- nvinfo : EIATTR_KPARAM_INFO
	.align		4
.L_34:
        /*0098*/ 	.byte	0x04, 0x17
        /*009a*/ 	.short	(.L_36 - .L_35)
.L_35:
        /*009c*/ 	.word	0x00000000
        /*00a0*/ 	.short	0x0004
        /*00a2*/ 	.short	0x001c
        /*00a4*/ 	.byte	0x00, 0xf0, 0x11, 0x00


	//----- nvinfo : EIATTR_KPARAM_INFO
	.align		4
.L_36:
        /*00a8*/ 	.byte	0x04, 0x17
        /*00aa*/ 	.short	(.L_38 - .L_37)
.L_37:
        /*00ac*/ 	.word	0x00000000
        /*00b0*/ 	.short	0x0003
        /*00b2*/ 	.short	0x0018
        /*00b4*/ 	.byte	0x00, 0xf0, 0x11, 0x00


	//----- nvinfo : EIATTR_KPARAM_INFO
	.align		4
.L_38:
        /*00b8*/ 	.byte	0x04, 0x17
        /*00ba*/ 	.short	(.L_40 - .L_39)
.L_39:
        /*00bc*/ 	.word	0x00000000
        /*00c0*/ 	.short	0x0002
        /*00c2*/ 	.short	0x0010
        /*00c4*/ 	.byte	0x00, 0xf4, 0x21, 0x00


	//----- nvinfo : EIATTR_KPARAM_INFO
	.align		4
.L_40:
        /*00c8*/ 	.byte	0x04, 0x17
        /*00ca*/ 	.short	(.L_42 - .L_41)
.L_41:
        /*00cc*/ 	.word	0x00000000
        /*00d0*/ 	.short	0x0001
        /*00d2*/ 	.short	0x0008
        /*00d4*/ 	.byte	0x00, 0xf4, 0x21, 0x00


	//----- nvinfo : EIATTR_KPARAM_INFO
	.align		4
.L_42:
        /*00d8*/ 	.byte	0x04, 0x17
        /*00da*/ 	.short	(.L_44 - .L_43)
.L_43:
        /*00dc*/ 	.word	0x00000000
        /*00e0*/ 	.short	0x0000
        /*00e2*/ 	.short	0x0000
        /*00e4*/ 	.byte	0x00, 0xf4, 0x21, 0x00


	//----- nvinfo : EIATTR_EXPLICIT_CLUSTER
	.align		4
.L_44:
        /*00e8*/ 	.byte	0x01, 0x3e
	.zero		2


	//----- nvinfo : EIATTR_CTA_PER_CLUSTER
	.align		4
        /*00ec*/ 	.byte	0x04, 0x3d
        /*00ee*/ 	.short	(.L_46 - .L_45)
.L_45:
        /*00f0*/ 	.word	0x00000002
        /*00f4*/ 	.word	0x00000001
        /*00f8*/ 	.word	0x00000001


	//----- nvinfo : EIATTR_AT_ENTRY_FRAGMENTS
	.align		4
.L_46:
        /*00fc*/ 	.byte	0x04, 0x4f
        /*00fe*/ 	.short	(.L_48 - .L_47)


	//   ....[0]....
.L_47:
        /*0100*/ 	.word	0x00000004


	//----- nvinfo : EIATTR_RESERVED_SMEM_USED
	.align		4
.L_48:
        /*0104*/ 	.byte	0x01, 0x41
	.zero		2


	//----- nvinfo : EIATTR_SPARSE_MMA_MASK
	.align		4
        /*0108*/ 	.byte	0x03, 0x50
        /*010a*/ 	.short	0x0000


	//----- nvinfo : EIATTR_TCGEN05_1CTA_USED
	.align		4
        /*010c*/ 	.byte	0x01, 0x51
	.zero		2


	//----- nvinfo : EIATTR_MAXREG_COUNT
	.align		4
        /*0110*/ 	.byte	0x03, 0x1b
        /*0112*/ 	.short	0x00ff


	//----- nvinfo : EIATTR_NUM_BARRIERS
	.align		4
        /*0114*/ 	.byte	0x02, 0x4c
        /*0116*/ 	.byte	0x01
	.zero		1


	//----- nvinfo : EIATTR_INT_WARP_WIDE_INSTR_OFFSETS
	.align		4
        /*0118*/ 	.byte	0x04, 0x31
        /*011a*/ 	.short	(.L_50 - .L_49)


	//   ....[0]....
.L_49:
        /*011c*/ 	.word	0x00001890


	//   ....[1]....
        /*0120*/ 	.word	0x000018c0


	//   ....[2]....
        /*0124*/ 	.word	0x000019e0


	//   ....[3]....
        /*0128*/ 	.word	0x00005540


	//   ....[4]....
        /*012c*/ 	.word	0x00005590


	//----- nvinfo : EIATTR_COOP_GROUP_MASK_REGIDS
	.align		4
.L_50:
        /*0130*/ 	.byte	0x04, 0x29
        /*0132*/ 	.short	(.L_52 - .L_51)


	//   ....[0]....
.L_51:
        /*0134*/ 	.word	0xffffffff


	//   ....[1]....
        /*0138*/ 	.word	0xffffffff


	//   ....[2]....
        /*013c*/ 	.word	0xffffffff


	//   ....[3]....
        /*0140*/ 	.word	0xffffffff


	//----- nvinfo : EIATTR_COOP_GROUP_INSTR_OFFSETS
	.align		4
.L_52:
        /*0144*/ 	.byte	0x04, 0x28
        /*0146*/ 	.short	(.L_54 - .L_53)


	//   ....[0]....
.L_53:
        /*0148*/ 	.word	0x00000050


	//   ....[1]....
        /*014c*/ 	.word	0x00000300


	//   ....[2]....
        /*0150*/ 	.word	0x000053e0


	//   ....[3]....
        /*0154*/ 	.word	0x00005640


	//----- nvinfo : EIATTR_VRC_CTA_INIT_COUNT
	.align		4
.L_54:
        /*0158*/ 	.byte	0x02, 0x4a
        /*015a*/ 	.byte	0x80
	.zero		1


	//----- nvinfo : EIATTR_MBARRIER_INSTR_OFFSETS
	.align		4
        /*015c*/ 	.byte	0x04, 0x39
        /*015e*/ 	.short	(.L_56 - .L_55)


	//   ....[0]....
.L_55:
        /*0160*/ 	.word	0x00001aa0
        /*0164*/ 	.word	0x000000ff
        /*0168*/ 	.word	0x00000000
        /*016c*/ 	.short	0x0100
        /*016e*/ 	.byte	0x0d
	.zero		1


	//   ....[1]....
        /*0170*/ 	.word	0x00001ad0
        /*0174*/ 	.word	0x000000ff
        /*0178*/ 	.word	0x00009008
        /*017c*/ 	.short	0x0100
        /*017e*/ 	.byte	0x0b
	.zero		1


	//   ....[2]....
        /*0180*/ 	.word	0x00003ee0
        /*0184*/ 	.word	0x000000ff
        /*0188*/ 	.word	0x00000000
        /*018c*/ 	.short	0x010a
        /*018e*/ 	.byte	0x12
	.zero		1


	//   ....[3]....
        /*0190*/ 	.word	0x00004a50
        /*0194*/ 	.word	0x000000ff
        /*0198*/ 	.word	0x00000000
        /*019c*/ 	.short	0x010a
        /*019e*/ 	.byte	0x0d
	.zero		1


	//   ....[4]....
        /*01a0*/ 	.word	0x00004b60
        /*01a4*/ 	.word	0x000000ff
        /*01a8*/ 	.word	0x00009000
        /*01ac*/ 	.short	0x0108
        /*01ae*/ 	.byte	0x0b
	.zero		1


	//   ....[5]....
        /*01b0*/ 	.word	0x00004bd0
        /*01b4*/ 	.word	0x000000ff
        /*01b8*/ 	.word	0x00009008
        /*01bc*/ 	.short	0x0108
        /*01be*/ 	.byte	0x0b
	.zero		1


	//   ....[6]....
        /*01c0*/ 	.word	0x00005660
        /*01c4*/ 	.word	0x000000ff
        /*01c8*/ 	.word	0x00000000
        /*01cc*/ 	.short	0x010a
        /*01ce*/ 	.byte	0x12
	.zero		1


	//   ....[7]....
        /*01d0*/ 	.word	0x00005690
        /*01d4*/ 	.word	0x000000ff
        /*01d8*/ 	.word	0x00000000
        /*01dc*/ 	.short	0x010a
        /*01de*/ 	.byte	0x0d
	.zero		1


	//----- nvinfo : EIATTR_NUM_MBARRIERS
	.align		4
.L_56:
        /*01e0*/ 	.byte	0x03, 0x38
        /*01e2*/ 	.short	0x0002


	//----- nvinfo : EIATTR_EXIT_INSTR_OFFSETS
	.align		4
        /*01e4*/ 	.byte	0x04, 0x1c
        /*01e6*/ 	.short	(.L_58 - .L_57)


	//   ....[0]....
.L_57:
        /*01e8*/ 	.word	0x00005650


	//----- nvinfo : EIATTR_REQNTID
	.align		4
.L_58:
        /*01ec*/ 	.byte	0x04, 0x10
        /*01ee*/ 	.short	(.L_60 - .L_59)
.L_59:
        /*01f0*/ 	.word	0x00000080
        /*01f4*/ 	.word	0x00000001
        /*01f8*/ 	.word	0x00000001


	//----- nvinfo : EIATTR_CRS_STACK_SIZE
	.align		4
.L_60:
        /*01fc*/ 	.byte	0x04, 0x1e
        /*01fe*/ 	.short	(.L_62 - .L_61)
.L_61:
        /*0200*/ 	.word	0x00000000


	//----- nvinfo : EIATTR_CBANK_PARAM_SIZE
	.align		4
.L_62:
        /*0204*/ 	.byte	0x03, 0x19
        /*0206*/ 	.short	0x0050


	//----- nvinfo : EIATTR_PARAM_CBANK
	.align		4
        /*0208*/ 	.byte	0x04, 0x0a
        /*020a*/ 	.short	(.L_64 - .L_63)
	.align		4
.L_63:
        /*020c*/ 	.word	index@(.nv.constant0.matmul_kernel)
        /*0210*/ 	.short	0x0380
        /*0212*/ 	.short	0x0050


	//----- nvinfo : EIATTR_SW_WAR
	.align		4
.L_64:
        /*0214*/ 	.byte	0x04, 0x36
        /*0216*/ 	.short	(.L_66 - .L_65)
.L_65:
        /*0218*/ 	.word	0x00000008
.L_66:


//--------------------- .nv.compat                --------------------------
	.section	.nv.compat,"",@"SHT_CUDA_COMPAT_INFO"
	.align	4
        /*0000*/ 	.byte	0x02, 0x02, 0x02, 0x00, 0x02, 0x05, 0x05, 0x00, 0x02, 0x03, 0x00, 0x00, 0x02, 0x06, 0x01, 0x00


//--------------------- .nv.callgraph             --------------------------
	.section	.nv.callgraph,"",@"SHT_CUDA_CALLGRAPH"
	.align	4
	.sectionentsize	8
	.align		4
        /*0000*/ 	.word	0x00000000
	.align		4
        /*0004*/ 	.word	0xffffffff
	.align		4
        /*0008*/ 	.word	0x00000000
	.align		4
        /*000c*/ 	.word	0xfffffffe
	.align		4
        /*0010*/ 	.word	0x00000000
	.align		4
        /*0014*/ 	.word	0xfffffffd
	.align		4
        /*0018*/ 	.word	0x00000000
	.align		4
        /*001c*/ 	.word	0xfffffffc


//--------------------- .text.matmul_kernel       --------------------------
	.section	.text.matmul_kernel,"ax",@progbits
	.align	128
        .global         matmul_kernel
        .type           matmul_kernel,@function
        .size           matmul_kernel,(.L_x_20 - matmul_kernel)
        .other          matmul_kernel,@"STO_CUDA_ENTRY STV_DEFAULT"
matmul_kernel:
.text.matmul_kernel:
[----:B------:R-:W1:Y:S01]  /*0000*/  LDC R1, c[0x0][0x37c] ;  /* 0x0000df00ff017b82 */ /* 0x000e620000000800 */
[----:B------:R-:W2:Y:S02]  /*0010*/  S2R R21, SR_TID.X ;  /* 0x0000000000157919 */ /* 0x000ea40000002100 */
[----:B--2---:R-:W-:-:S13]  /*0020*/  ISETP.GE.U32.AND P1, PT, R21, 0x20, PT ;  /* 0x000000201500780c */ /* 0x004fda0003f26070 */
[----:B------:R-:W-:Y:S05]  /*0030*/  @P1 BRA `(.L_x_0) ;  /* 0x0000000000b41947 */ /* 0x000fea0003800000 */
[----:B------:R-:W2:Y:S01]  /*0040*/  S2UR UR6, SR_CgaCtaId ;  /* 0x00000000000679c3 */ /* 0x000ea20000008800 */
[----:B------:R-:W-:Y:S01]  /*0050*/  NOP ;  /* 0x0000000000007918 */ /* 0x000fe20000000000 */
[----:B------:R-:W-:Y:S02]  /*0060*/  UMOV UR4, 0x40 ;  /* 0x0000004000047882 */ /* 0x000fe40000000000 */
[----:B--2---:R-:W-:-:S09]  /*0070*/  ULEA UR4, UR6, UR4, 0x18 ;  /* 0x0000000406047291 */ /* 0x004fd2000f8ec0ff */
[----:B------:R-:W2:Y:S01]  /*0080*/  LDS.U8 R0, [UR4] ;  /* 0x00000004ff007984 */ /* 0x000ea20008000000 */
[----:B------:R-:W-:Y:S02]  /*0090*/  UMOV UR4, 0x400 ;  /* 0x0000040000047882 */ /* 0x000fe40000000000 */
[----:B------:R-:W-:Y:S01]  /*00a0*/  ULEA UR4, UR6, UR4, 0x18 ;  /* 0x0000000406047291 */ /* 0x000fe2000f8ec0ff */
[----:B--2---:R-:W-:-:S13]  /*00b0*/  ISETP.NE.AND P0, PT, R0, RZ, PT ;  /* 0x000000ff0000720c */ /* 0x004fda0003f05270 */
[----:B------:R-:W-:Y:S05]  /*00c0*/  @P0 BRA `(.L_x_1) ;  /* 0x0000000000780947 */ /* 0x000fea0003800000 */
[----:B------:R-:W-:-:S13]  /*00d0*/  ELECT P0, URZ, PT ;  /* 0x0000000000ff782f */ /* 0x000fda0003800000 */
[----:B------:R-:W-:Y:S05]  /*00e0*/  @!P0 BRA `(.L_x_2) ;  /* 0x0000000000808947 */ /* 0x000fea0003800000 */
[----:B------:R-:W-:Y:S01]  /*00f0*/  UMOV UR5, 0x1 ;  /* 0x0000000100057882 */ /* 0x000fe20000000000 */
[----:B------:R-:W-:-:S04]  /*0100*/  IMAD.MOV.U32 R4, RZ, RZ, 0x1 ;  /* 0x00000001ff047424 */ /* 0x000fc800078e00ff */
[----:B------:R-:W-:Y:S04]  /*0110*/  DEPBAR.LE SB2, 0x36 ;  /* 0x0000ad800000791a */ /* 0x000fe80000000000 */
[----:B------:R-:W2:Y:S02]  /*0120*/  UTCATOMSWS.FIND_AND_SET.ALIGN UP0, UR5, UR5 ;  /* 0x00000005000575e3 */ /* 0x000ea40008000800 */
[----:B--2---:R-:W-:-:S04]  /*0130*/  PLOP3.LUT P0, PT, PT, PT, UP0, 0x80, 0x8 ;  /* 0x000000000008781c */ /* 0x004fc80003f0f008 */
[----:B------:R-:W-:-:S04]  /*0140*/  SEL R0, RZ, 0xffffffff, !P0 ;  /* 0xffffffffff007807 */ /* 0x000fc80004000000 */
[----:B------:R-:W-:Y:S01]  /*0150*/  ISETP.NE.AND P0, PT, R0, RZ, PT ;  /* 0x000000ff0000720c */ /* 0x000fe20003f05270 */
[----:B------:R-:W-:-:S12]  /*0160*/  IMAD.U32 R0, RZ, RZ, UR5 ;  /* 0x00000005ff007e24 */ /* 0x000fd8000f8e00ff */
[----:B------:R-:W-:Y:S05]  /*0170*/  @P0 BRA `(.L_x_3) ;  /* 0x0000000000240947 */ /* 0x000fea0003800000 */
.L_x_4:
[----:B------:R-:W-:Y:S05]  /*0180*/  NANOSLEEP 0x64 ;  /* 0x000000640000795d */ /* 0x000fea0003800000 */
[----:B------:R-:W-:-:S05]  /*0190*/  UMOV UR5, 0x1 ;  /* 0x0000000100057882 */ /* 0x000fca0000000000 */
[----:B------:R-:W-:Y:S04]  /*01a0*/  DEPBAR.LE SB2, 0x36 ;  /* 0x0000ad800000791a */ /* 0x000fe80000000000 */
[----:B------:R-:W2:Y:S02]  /*01b0*/  UTCATOMSWS.FIND_AND_SET.ALIGN UP0, UR5, UR5 ;  /* 0x00000005000575e3 */ /* 0x000ea40008000800 */
[----:B--2---:R-:W-:-:S04]  /*01c0*/  PLOP3.LUT P0, PT, PT, PT, UP0, 0x80, 0x8 ;  /* 0x000000000008781c */ /* 0x004fc80003f0f008 */
[----:B------:R-:W-:-:S04]  /*01d0*/  SEL R0, RZ, 0xffffffff, !P0 ;  /* 0xffffffffff007807 */ /* 0x000fc80004000000 */
[----:B------:R-:W-:Y:S01]  /*01e0*/  ISETP.NE.AND P0, PT, R0, RZ, PT ;  /* 0x000000ff0000720c */ /* 0x000fe20003f05270 */
[----:B------:R-:W-:-:S12]  /*01f0*/  IMAD.U32 R0, RZ, RZ, UR5 ;  /* 0x00000005ff007e24 */ /* 0x000fd8000f8e00ff */
[----:B------:R-:W-:Y:S05]  /*0200*/  @!P0 BRA `(.L_x_4) ;  /* 0xfffffffc00dc8947 */ /* 0x000fea000383ffff */
.L_x_3:
[----:B------:R-:W-:Y:S01]  /*0210*/  VIADD R3, R0, 0x10 ;  /* 0x0000001000037836 */ /* 0x000fe20000000000 */
[----:B------:R-:W-:Y:S01]  /*0220*/  UMOV UR5, 0x50 ;  /* 0x0000005000057882 */ /* 0x000fe20000000000 */
[----:B------:R-:W-:Y:S01]  /*0230*/  SHF.L.U32 R2, R4, R0, RZ ;  /* 0x0000000004027219 */ /* 0x000fe200000006ff */
[----:B------:R-:W-:Y:S01]  /*0240*/  ULEA UR5, UR6, UR5, 0x18 ;  /* 0x0000000506057291 */ /* 0x000fe2000f8ec0ff */
[----:B------:R-:W-:Y:S01]  /*0250*/  IMAD.SHL.U32 R0, R0, 0x20, RZ ;  /* 0x0000002000007824 */ /* 0x000fe200078e00ff */
[----:B------:R-:W-:-:S04]  /*0260*/  SHF.L.U32 R3, R4, R3, RZ ;  /* 0x0000000304037219 */ /* 0x000fc800000006ff */
[----:B------:R-:W-:-:S05]  /*0270*/  LOP3.LUT R2, R3, R2, RZ, 0xfc, !PT ;  /* 0x0000000203027212 */ /* 0x000fca00078efcff */
[----:B------:R2:W-:Y:S04]  /*0280*/  ATOMS.OR RZ, [UR5], R2 ;  /* 0x00000002ffff798c */ /* 0x0005e8000b000005 */
[----:B------:R2:W-:Y:S01]  /*0290*/  STS [UR4], R0 ;  /* 0x00000000ff007988 */ /* 0x0005e20008000804 */
[----:B------:R-:W-:Y:S05]  /*02a0*/  BRA `(.L_x_2) ;  /* 0x0000000000107947 */ /* 0x000fea0003800000 */
.L_x_1:
[----:B------:R-:W-:Y:S01]  /*02b0*/  IMAD.MOV.U32 R0, RZ, RZ, -0x1 ;  /* 0xffffffffff007424 */ /* 0x000fe200078e00ff */
[----:B------:R-:W-:-:S04]  /*02c0*/  MOV R2, 0x2f0 ;  /* 0x000002f000027802 */ /* 0x000fc80000000f00 */
[----:B------:R2:W-:Y:S03]  /*02d0*/  STS [UR4], R0 ;  /* 0x00000000ff007988 */ /* 0x0005e60008000804 */
[----:B-12---:R-:W-:Y:S05]  /*02e0*/  CALL.REL.NOINC `($__internal_1_$__cuda_sm10x_tcgen05_guardrail_trap_phase_invalid_during_alloc) ;  /* 0x0000005400007944 */ /* 0x006fea0003c00000 */
.L_x_2:
[----:B------:R-:W-:Y:S05]  /*02f0*/  WARPSYNC.ALL ;  /* 0x0000000000007948 */ /* 0x000fea0003800000 */
[----:B------:R-:W-:Y:S01]  /*0300*/  NOP ;  /* 0x0000000000007918 */ /* 0x000fe20000000000 */
.L_x_0:
[----:B------:R-:W3:Y:S08]  /*0310*/  LDC.64 R8, c[0x0][0x398] ;  /* 0x0000e600ff087b82 */ /* 0x000ef00000000a00 */
[----:B------:R-:W4:Y:S02]  /*0320*/  S2UR UR5, SR_CgaSize ;  /* 0x00000000000579c3 */ /* 0x000f240000008a00 */
[----:B----4-:R-:W-:-:S12]  /*0330*/  UIMAD UR5, UR5, -0xa0, URZ ;  /* 0xffffff60050578a4 */ /* 0x010fd8000f8e02ff */
[----:B------:R-:W4:Y:S01]  /*0340*/  LDCU UR5, c[0x0][UR5+0x2b0] ;  /* 0x00005600050577ac */ /* 0x000f220008000800 */
[--C-:B------:R-:W-:Y:S02]  /*0350*/  SHF.R.U32.HI R112, RZ, 0x5, R21.reuse ;  /* 0x00000005ff707819 */ /* 0x100fe40000011615 */
[----:B------:R-:W-:Y:S01]  /*0360*/  SHF.R.U32.HI R89, RZ, 0x4, R21 ;  /* 0x00000004ff597819 */ /* 0x000fe20000011615 */
[----:B------:R-:W-:Y:S01]  /*0370*/  UMOV UR11, 0x400 ;  /* 0x00000400000b7882 */ /* 0x000fe20000000000 */
[----:B------:R-:W5:Y:S01]  /*0380*/  LDCU.128 UR16, c[0x0][0x380] ;  /* 0x00007000ff1077ac */ /* 0x000f620008000c00 */
[----:B------:R-:W2:Y:S01]  /*0390*/  S2UR UR4, SR_CTAID.X ;  /* 0x00000000000479c3 */ /* 0x000ea20000002500 */
[----:B------:R-:W1:Y:S07]  /*03a0*/  LDCU.64 UR22, c[0x0][0x358] ;  /* 0x00006b00ff1677ac */ /* 0x000e6e0008000a00 */
[----:B------:R-:W1:Y:S01]  /*03b0*/  S2UR UR10, SR_CgaCtaId ;  /* 0x00000000000a79c3 */ /* 0x000e620000008800 */
[----:B--23--:R-:W-:Y:S01]  /*03c0*/  VIADD R0, R9, 0x3f ;  /* 0x0000003f09007836 */ /* 0x00cfe20000000000 */
[----:B------:R-:W-:-:S06]  /*03d0*/  IABS R13, R8 ;  /* 0x00000008000d7213 */ /* 0x000fcc0000000000 */
[----:B------:R-:W2:Y:S01]  /*03e0*/  LDC.64 R44, c[0x0][0x3a8] ;  /* 0x0000ea00ff2c7b82 */ /* 0x000ea20000000a00 */
[----:B------:R-:W-:Y:S02]  /*03f0*/  IABS R14, R9 ;  /* 0x00000009000e7213 */ /* 0x000fe40000000000 */
[----:B------:R-:W-:Y:S02]  /*0400*/  SHF.R.S32.HI R3, RZ, 0x1f, R0 ;  /* 0x0000001fff037819 */ /* 0x000fe40000011400 */
[----:B------:R-:W-:Y:S02]  /*0410*/  I2FP.F32.U32 R5, UR4 ;  /* 0x0000000400057c45 */ /* 0x000fe40008201000 */
[----:B------:R-:W-:-:S03]  /*0420*/  LEA.HI R3, R3, R0, RZ, 0x6 ;  /* 0x0000000003037211 */ /* 0x000fc600078f30ff */
[----:B----4-:R-:W-:Y:S01]  /*0430*/  FMUL R5, R5, UR5 ;  /* 0x0000000505057c20 */ /* 0x010fe20008400000 */
[----:B------:R-:W-:Y:S01]  /*0440*/  SHF.R.S32.HI R3, RZ, 0x6, R3 ;  /* 0x00000006ff037819 */ /* 0x000fe20000011403 */
[----:B------:R-:W-:Y:S01]  /*0450*/  UMOV UR5, 0x1 ;  /* 0x0000000100057882 */ /* 0x000fe20000000000 */
[----:B-1----:R-:W-:Y:S02]  /*0460*/  USHF.L.U32 UR4, UR10, 0x5, URZ ;  /* 0x000000050a047899 */ /* 0x002fe400080006ff */
[----:B------:R-:W-:Y:S01]  /*0470*/  ULEA UR11, UR10, UR11, 0x18 ;  /* 0x0000000b0a0b7291 */ /* 0x000fe2000f8ec0ff */
[----:B------:R-:W-:Y:S01]  /*0480*/  IMAD.SHL.U32 R4, R3, 0x8, RZ ;  /* 0x0000000803047824 */ /* 0x000fe200078e00ff */
[----:B------:R-:W-:Y:S01]  /*0490*/  F2I.U32.TRUNC.NTZ R5, R5 ;  /* 0x0000000500057305 */ /* 0x000fe2000020f000 */
[----:B------:R-:W-:Y:S03]  /*04a0*/  BAR.SYNC.DEFER_BLOCKING 0x0 ;  /* 0x0000000000007b1d */ /* 0x000fe60000010000 */
[----:B------:R-:W-:-:S04]  /*04b0*/  IABS R7, R4 ;  /* 0x0000000400077213 */ /* 0x000fc80000000000 */
[----:B------:R-:W1:Y:S08]  /*04c0*/  I2F.RP R0, R7 ;  /* 0x0000000700007306 */ /* 0x000e700000209400 */
[----:B-1----:R-:W1:Y:S01]  /*04d0*/  MUFU.RCP R0, R0 ;  /* 0x0000000000007308 */ /* 0x002e620000001000 */
[----:B------:R-:W3:Y:S01]  /*04e0*/  LDS R29, [UR11] ;  /* 0x0000000bff1d7984 */ /* 0x000ee20008000800 */
[----:B-1----:R-:W-:Y:S01]  /*04f0*/  VIADD R2, R0, 0xffffffe ;  /* 0x0ffffffe00027836 */ /* 0x002fe20000000000 */
[----:B------:R-:W-:-:S05]  /*0500*/  IABS R0, R5 ;  /* 0x0000000500007213 */ /* 0x000fca0000000000 */
[----:B------:R1:W4:Y:S02]  /*0510*/  F2I.FTZ.U32.TRUNC.NTZ R3, R2 ;  /* 0x0000000200037305 */ /* 0x000324000021f000 */
[----:B-1----:R-:W-:Y:S02]  /*0520*/  IMAD.MOV.U32 R2, RZ, RZ, RZ ;  /* 0x000000ffff027224 */ /* 0x002fe400078e00ff */
[----:B----4-:R-:W-:-:S04]  /*0530*/  IMAD.MOV R6, RZ, RZ, -R3 ;  /* 0x000000ffff067224 */ /* 0x010fc800078e0a03 */
[----:B------:R-:W-:Y:S01]  /*0540*/  IMAD R11, R6, R7, RZ ;  /* 0x00000007060b7224 */ /* 0x000fe200078e02ff */
[----:B------:R-:W-:Y:S02]  /*0550*/  IABS R6, R4 ;  /* 0x0000000400067213 */ /* 0x000fe40000000000 */
[----:B---3--:R-:W-:Y:S01]  /*0560*/  R2UR UR21, R29 ;  /* 0x000000001d1572ca */ /* 0x008fe200000e0000 */
[----:B------:R-:W-:-:S04]  /*0570*/  IMAD.HI.U32 R3, R3, R11, R2 ;  /* 0x0000000b03037227 */ /* 0x000fc800078e0002 */
[----:B------:R-:W-:Y:S02]  /*0580*/  IMAD.MOV R2, RZ, RZ, -R6 ;  /* 0x000000ffff027224 */ /* 0x000fe400078e0a06 */
[----:B------:R-:W-:-:S04]  /*0590*/  IMAD.HI.U32 R3, R3, R0, RZ ;  /* 0x0000000003037227 */ /* 0x000fc800078e00ff */
[----:B------:R-:W-:Y:S01]  /*05a0*/  IMAD R0, R3, R2, R0 ;  /* 0x0000000203007224 */ /* 0x000fe200078e0200 */
[----:B------:R-:W-:Y:S04]  /*05b0*/  BAR.SYNC.DEFER_BLOCKING 0x0 ;  /* 0x0000000000007b1d */ /* 0x000fe80000010000 */
[----:B------:R-:W-:-:S13]  /*05c0*/  ISETP.GT.U32.AND P2, PT, R7, R0, PT ;  /* 0x000000000700720c */ /* 0x000fda0003f44070 */
[----:B------:R-:W-:Y:S02]  /*05d0*/  @!P2 IMAD.IADD R0, R0, 0x1, -R7 ;  /* 0x000000010000a824 */ /* 0x000fe400078e0a07 */
[----:B------:R-:W-:Y:S01]  /*05e0*/  @!P2 VIADD R3, R3, 0x1 ;  /* 0x000000010303a836 */ /* 0x000fe20000000000 */
[----:B------:R-:W-:Y:S02]  /*05f0*/  ISETP.NE.AND P2, PT, R4, RZ, PT ;  /* 0x000000ff0400720c */ /* 0x000fe40003f45270 */
[----:B------:R-:W-:Y:S02]  /*0600*/  ISETP.GE.U32.AND P0, PT, R0, R7, PT ;  /* 0x000000070000720c */ /* 0x000fe40003f06070 */
[----:B------:R-:W-:-:S04]  /*0610*/  LOP3.LUT R0, R5, R4, RZ, 0x3c, !PT ;  /* 0x0000000405007212 */ /* 0x000fc800078e3cff */
[----:B------:R-:W-:Y:S01]  /*0620*/  ISETP.GE.AND P3, PT, R0, RZ, PT ;  /* 0x000000ff0000720c */ /* 0x000fe20003f66270 */
[----:B------:R-:W-:-:S06]  /*0630*/  VIADD R0, R8, 0x3f ;  /* 0x0000003f08007836 */ /* 0x000fcc0000000000 */
[----:B------:R-:W-:-:S04]  /*0640*/  @P0 VIADD R3, R3, 0x1 ;  /* 0x0000000103030836 */ /* 0x000fc80000000000 */
[----:B------:R-:W-:Y:S01]  /*0650*/  IMAD.MOV.U32 R2, RZ, RZ, R3 ;  /* 0x000000ffff027224 */ /* 0x000fe200078e0003 */
[----:B------:R-:W-:-:S03]  /*0660*/  SHF.R.S32.HI R3, RZ, 0x1f, R0 ;  /* 0x0000001fff037819 */ /* 0x000fc60000011400 */
[----:B------:R-:W-:Y:S01]  /*0670*/  @!P3 IMAD.MOV R2, RZ, RZ, -R2 ;  /* 0x000000ffff02b224 */ /* 0x000fe200078e0a02 */
[----:B------:R-:W-:Y:S02]  /*0680*/  @!P2 LOP3.LUT R2, RZ, R4, RZ, 0x33, !PT ;  /* 0x00000004ff02a212 */ /* 0x000fe400078e33ff */
[----:B------:R-:W-:-:S03]  /*0690*/  LEA.HI R3, R3, R0, RZ, 0x6 ;  /* 0x0000000003037211 */ /* 0x000fc600078f30ff */
[----:B------:R-:W-:Y:S02]  /*06a0*/  IMAD.SHL.U32 R10, R2, 0x8, RZ ;  /* 0x00000008020a7824 */ /* 0x000fe400078e00ff */
[----:B------:R-:W-:-:S03]  /*06b0*/  IMAD.MOV R2, RZ, RZ, -R2 ;  /* 0x000000ffff027224 */ /* 0x000fc600078e0a02 */
[----:B------:R-:W-:Y:S01]  /*06c0*/  LEA.HI.SX32 R3, R3, -R10, 0x1a ;  /* 0x8000000a03037211 */ /* 0x000fe200078fd2ff */
[----:B------:R-:W-:-:S03]  /*06d0*/  IMAD R12, R4, R2, R5 ;  /* 0x00000002040c7224 */ /* 0x000fc600078e0205 */
[----:B------:R-:W-:Y:S02]  /*06e0*/  VIMNMX R15, PT, PT, R3, 0x8, PT ;  /* 0x00000008030f7848 */ /* 0x000fe40003fe0100 */
[----:B------:R-:W-:Y:S02]  /*06f0*/  IABS R11, R12 ;  /* 0x0000000c000b7213 */ /* 0x000fe40000000000 */
[-C--:B------:R-:W-:Y:S02]  /*0700*/  IABS R7, R15.reuse ;  /* 0x0000000f00077213 */ /* 0x080fe40000000000 */
[----:B------:R-:W-:Y:S02]  /*0710*/  IABS R4, R15 ;  /* 0x0000000f00047213 */ /* 0x000fe40000000000 */
[----:B------:R-:W1:Y:S08]  /*0720*/  I2F.RP R0, R7 ;  /* 0x0000000700007306 */ /* 0x000e700000209400 */
[----:B-1----:R-:W1:Y:S02]  /*0730*/  MUFU.RCP R0, R0 ;  /* 0x0000000000007308 */ /* 0x002e640000001000 */
[----:B-1----:R-:W-:-:S02]  /*0740*/  VIADD R3, R0, 0xffffffe ;  /* 0x0ffffffe00037836 */ /* 0x002fc40000000000 */
[----:B------:R-:W-:-:S04]  /*0750*/  IMAD.MOV R0, RZ, RZ, -R4 ;  /* 0x000000ffff007224 */ /* 0x000fc800078e0a04 */
[----:B------:R-:W1:Y:S08]  /*0760*/  I2F.RP R4, R13 ;  /* 0x0000000d00047306 */ /* 0x000e700000209400 */
[----:B------:R-:W3:Y:S08]  /*0770*/  F2I.FTZ.U32.TRUNC.NTZ R3, R3 ;  /* 0x0000000300037305 */ /* 0x000ef0000021f000 */
[----:B-1----:R-:W-:Y:S01]  /*0780*/  MUFU.RCP R4, R4 ;  /* 0x0000000400047308 */ /* 0x002fe20000001000 */
[----:B---3--:R-:W-:-:S04]  /*0790*/  IMAD.MOV R6, RZ, RZ, -R3 ;  /* 0x000000ffff067224 */ /* 0x008fc800078e0a03 */
[----:B------:R-:W-:-:S03]  /*07a0*/  IMAD.MOV.U32 R2, RZ, RZ, R6 ;  /* 0x000000ffff027224 */ /* 0x000fc600078e0006 */
[----:B------:R-:W1:Y:S01]  /*07b0*/  I2F.RP R6, R14 ;  /* 0x0000000e00067306 */ /* 0x000e620000209400 */
[----:B------:R-:W-:Y:S02]  /*07c0*/  IMAD R5, R2, R7, RZ ;  /* 0x0000000702057224 */ /* 0x000fe400078e02ff */
[----:B------:R-:W-:-:S04]  /*07d0*/  IMAD.MOV.U32 R2, RZ, RZ, RZ ;  /* 0x000000ffff027224 */ /* 0x000fc800078e00ff */
[----:B------:R-:W-:-:S06]  /*07e0*/  IMAD.HI.U32 R2, R3, R5, R2 ;  /* 0x0000000503027227 */ /* 0x000fcc00078e0002 */
[----:B------:R-:W-:Y:S01]  /*07f0*/  IMAD.HI.U32 R2, R2, R11, RZ ;  /* 0x0000000b02027227 */ /* 0x000fe200078e00ff */
[----:B-1----:R-:W1:Y:S03]  /*0800*/  MUFU.RCP R6, R6 ;  /* 0x0000000600067308 */ /* 0x002e660000001000 */
[----:B------:R-:W-:-:S05]  /*0810*/  IMAD R0, R2, R0, R11 ;  /* 0x0000000002007224 */ /* 0x000fca00078e020b */
[----:B------:R-:W-:-:S13]  /*0820*/  ISETP.GT.U32.AND P2, PT, R7, R0, PT ;  /* 0x000000000700720c */ /* 0x000fda0003f44070 */
[----:B------:R-:W-:Y:S02]  /*0830*/  @!P2 IMAD.IADD R0, R0, 0x1, -R7 ;  /* 0x000000010000a824 */ /* 0x000fe400078e0a07 */
[----:B------:R-:W-:Y:S01]  /*0840*/  @!P2 VIADD R2, R2, 0x1 ;  /* 0x000000010202a836 */ /* 0x000fe20000000000 */
[----:B------:R-:W-:Y:S02]  /*0850*/  ISETP.NE.AND P2, PT, R15, RZ, PT ;  /* 0x000000ff0f00720c */ /* 0x000fe40003f45270 */
[----:B------:R-:W-:Y:S02]  /*0860*/  ISETP.GE.U32.AND P0, PT, R0, R7, PT ;  /* 0x000000070000720c */ /* 0x000fe40003f06070 */
[----:B------:R-:W-:Y:S02]  /*0870*/  LOP3.LUT R0, R12, R15, RZ, 0x3c, !PT ;  /* 0x0000000f0c007212 */ /* 0x000fe400078e3cff */
[----:B------:R-:W-:Y:S02]  /*0880*/  LOP3.LUT R7, R21, 0x3f, RZ, 0xc0, !PT ;  /* 0x0000003f15077812 */ /* 0x000fe400078ec0ff */
[----:B------:R-:W-:-:S07]  /*0890*/  ISETP.GE.AND P3, PT, R0, RZ, PT ;  /* 0x000000ff0000720c */ /* 0x000fce0003f66270 */
[----:B------:R-:W-:-:S04]  /*08a0*/  @P0 VIADD R2, R2, 0x1 ;  /* 0x0000000102020836 */ /* 0x000fc80000000000 */
[----:B------:R-:W-:Y:S02]  /*08b0*/  IMAD.MOV.U32 R11, RZ, RZ, R2 ;  /* 0x000000ffff0b7224 */ /* 0x000fe400078e0002 */
[----:B------:R-:W-:Y:S02]  /*08c0*/  VIADD R2, R4, 0xffffffe ;  /* 0x0ffffffe04027836 */ /* 0x000fe40000000000 */
[----:B------:R-:W-:Y:S01]  /*08d0*/  @!P3 IMAD.MOV R11, RZ, RZ, -R11 ;  /* 0x000000ffff0bb224 */ /* 0x000fe200078e0a0b */
[----:B------:R-:W-:Y:S01]  /*08e0*/  @!P2 LOP3.LUT R11, RZ, R15, RZ, 0x33, !PT ;  /* 0x0000000fff0ba212 */ /* 0x000fe200078e33ff */
[----:B------:R3:W4:Y:S01]  /*08f0*/  F2I.FTZ.U32.TRUNC.NTZ R3, R2 ;  /* 0x0000000200037305 */ /* 0x000722000021f000 */
[----:B-1----:R-:W-:Y:S01]  /*0900*/  VIADD R4, R6, 0xffffffe ;  /* 0x0ffffffe06047836 */ /* 0x002fe20000000000 */
[----:B------:R-:W-:Y:S02]  /*0910*/  ISETP.NE.AND P3, PT, R8, RZ, PT ;  /* 0x000000ff0800720c */ /* 0x000fe40003f65270 */
[----:B------:R-:W-:-:S04]  /*0920*/  IMAD.MOV R0, RZ, RZ, -R11 ;  /* 0x000000ffff007224 */ /* 0x000fc800078e0a0b */
[----:B------:R-:W-:Y:S01]  /*0930*/  IMAD R0, R15, R0, R12 ;  /* 0x000000000f007224 */ /* 0x000fe200078e020c */
[----:B------:R1:W2:Y:S01]  /*0940*/  F2I.FTZ.U32.TRUNC.NTZ R5, R4 ;  /* 0x0000000400057305 */ /* 0x0002a2000021f000 */
[----:B---3--:R-:W-:Y:S02]  /*0950*/  IMAD.MOV.U32 R2, RZ, RZ, RZ ;  /* 0x000000ffff027224 */ /* 0x008fe400078e00ff */
[----:B------:R-:W-:Y:S02]  /*0960*/  IMAD.IADD R0, R10, 0x1, R0 ;  /* 0x000000010a007824 */ /* 0x000fe400078e0200 */
[----:B----4-:R-:W-:Y:S02]  /*0970*/  IMAD.MOV R6, RZ, RZ, -R3 ;  /* 0x000000ffff067224 */ /* 0x010fe400078e0a03 */
[----:B------:R-:W-:Y:S02]  /*0980*/  IMAD R20, R0, 0x40, R7 ;  /* 0x0000004000147824 */ /* 0x000fe400078e0207 */
[----:B------:R-:W-:-:S02]  /*0990*/  IMAD R7, R6, R13, RZ ;  /* 0x0000000d06077224 */ /* 0x000fc400078e02ff */
[----:B-1----:R-:W-:Y:S01]  /*09a0*/  IMAD.MOV.U32 R4, RZ, RZ, RZ ;  /* 0x000000ffff047224 */ /* 0x002fe200078e00ff */
[----:B------:R-:W-:Y:S01]  /*09b0*/  IABS R6, R20 ;  /* 0x0000001400067213 */ /* 0x000fe20000000000 */
[----:B------:R-:W-:-:S04]  /*09c0*/  IMAD.HI.U32 R2, R3, R7, R2 ;  /* 0x0000000703027227 */ /* 0x000fc800078e0002 */
[----:B------:R-:W-:Y:S02]  /*09d0*/  IMAD.SHL.U32 R3, R21, 0x80, RZ ;  /* 0x0000008015037824 */ /* 0x000fe400078e00ff */
[----:B------:R-:W-:-:S03]  /*09e0*/  IMAD.HI.U32 R0, R2, R6, RZ ;  /* 0x0000000602007227 */ /* 0x000fc600078e00ff */
[----:B------:R-:W-:Y:S01]  /*09f0*/  LOP3.LUT R30, R3, 0x1f80, RZ, 0xc0, !PT ;  /* 0x00001f80031e7812 */ /* 0x000fe200078ec0ff */
[----:B------:R-:W-:Y:S02]  /*0a00*/  IMAD.MOV R0, RZ, RZ, -R0 ;  /* 0x000000ffff007224 */ /* 0x000fe400078e0a00 */
[----:B------:R-:W-:Y:S01]  /*0a10*/  VIADD R3, R112, UR4 ;  /* 0x0000000470037c36 */ /* 0x000fe20008000000 */
[----:B------:R-:W1:Y:S01]  /*0a20*/  LDCU UR4, c[0x0][0x3a4] ;  /* 0x00007480ff0477ac */ /* 0x000e620008000800 */
[----:B------:R-:W-:Y:S02]  /*0a30*/  IMAD R0, R13, R0, R6 ;  /* 0x000000000d007224 */ /* 0x000fe400078e0206 */
[----:B------:R-:W-:Y:S02]  /*0a40*/  IMAD.SHL.U32 R2, R11, 0x40, RZ ;  /* 0x000000400b027824 */ /* 0x000fe400078e00ff */
[----:B--2---:R-:W-:Y:S01]  /*0a50*/  IMAD.MOV R15, RZ, RZ, -R5 ;  /* 0x000000ffff0f7224 */ /* 0x004fe200078e0a05 */
[----:B------:R-:W-:Y:S01]  /*0a60*/  ISETP.GT.U32.AND P0, PT, R13, R0, PT ;  /* 0x000000000d00720c */ /* 0x000fe20003f04070 */
[----:B------:R-:W-:Y:S01]  /*0a70*/  IMAD.SHL.U32 R7, R21, 0x10, RZ ;  /* 0x0000001015077824 */ /* 0x000fe200078e00ff */
[----:B------:R-:W-:Y:S01]  /*0a80*/  LOP3.LUT R3, R2, 0x23, R3, 0xf8, !PT ;  /* 0x0000002302037812 */ /* 0x000fe200078ef803 */
[----:B------:R-:W-:-:S03]  /*0a90*/  IMAD R11, R15, R14, RZ ;  /* 0x0000000e0f0b7224 */ /* 0x000fc600078e02ff */
[----:B------:R-:W-:Y:S01]  /*0aa0*/  LOP3.LUT R26, R3, 0xc, RZ, 0xfc, !PT ;  /* 0x0000000c031a7812 */ /* 0x000fe200078efcff */
[----:B------:R-:W-:Y:S01]  /*0ab0*/  IMAD.HI.U32 R4, R5, R11, R4 ;  /* 0x0000000b05047227 */ /* 0x000fe200078e0004 */
[C---:B------:R-:W-:Y:S02]  /*0ac0*/  LOP3.LUT R27, R3.reuse, 0x10, RZ, 0xfc, !PT ;  /* 0x00000010031b7812 */ /* 0x040fe400078efcff */
[----:B------:R-:W-:Y:S02]  /*0ad0*/  IABS R23, R26 ;  /* 0x0000001a00177213 */ /* 0x000fe40000000000 */
[----:B------:R-:W-:Y:S01]  /*0ae0*/  IABS R15, R3 ;  /* 0x00000003000f7213 */ /* 0x000fe20000000000 */
[----:B------:R-:W-:Y:S01]  /*0af0*/  @!P0 IMAD.IADD R0, R0, 0x1, -R13 ;  /* 0x0000000100008824 */ /* 0x000fe200078e0a0d */
[C---:B------:R-:W-:Y:S01]  /*0b00*/  LOP3.LUT R22, R3.reuse, 0x4, RZ, 0xfc, !PT ;  /* 0x0000000403167812 */ /* 0x040fe200078efcff */
[----:B------:R-:W-:Y:S01]  /*0b10*/  IMAD.HI.U32 R10, R4, R23, RZ ;  /* 0x00000017040a7227 */ /* 0x000fe200078e00ff */
[----:B------:R-:W-:-:S02]  /*0b20*/  LOP3.LUT R24, R3, 0x8, RZ, 0xfc, !PT ;  /* 0x0000000803187812 */ /* 0x000fc400078efcff */
[----:B------:R-:W-:Y:S01]  /*0b30*/  IABS R25, R27 ;  /* 0x0000001b00197213 */ /* 0x000fe20000000000 */
[C---:B------:R-:W-:Y:S01]  /*0b40*/  IMAD.HI.U32 R5, R4.reuse, R15, RZ ;  /* 0x0000000f04057227 */ /* 0x040fe200078e00ff */
[----:B------:R-:W-:Y:S02]  /*0b50*/  ISETP.GT.U32.AND P0, PT, R13, R0, PT ;  /* 0x000000000d00720c */ /* 0x000fe40003f04070 */
[----:B------:R-:W-:Y:S01]  /*0b60*/  IABS R17, R22 ;  /* 0x0000001600117213 */ /* 0x000fe20000000000 */
[----:B------:R-:W-:Y:S01]  /*0b70*/  IMAD.MOV R10, RZ, RZ, -R10 ;  /* 0x000000ffff0a7224 */ /* 0x000fe200078e0a0a */
[----:B------:R-:W-:Y:S01]  /*0b80*/  IABS R19, R24 ;  /* 0x0000001800137213 */ /* 0x000fe20000000000 */
[----:B------:R-:W-:Y:S01]  /*0b90*/  IMAD.HI.U32 R11, R4, R25, RZ ;  /* 0x00000019040b7227 */ /* 0x000fe200078e00ff */
[----:B------:R-:W-:Y:S02]  /*0ba0*/  LOP3.LUT R30, R30, 0x70, R7, 0xf8, !PT ;  /* 0x000000701e1e7812 */ /* 0x000fe400078ef807 */
[C---:B------:R-:W-:Y:S01]  /*0bb0*/  LOP3.LUT R28, R3.reuse, 0x1c, RZ, 0xfc, !PT ;  /* 0x0000001c031c7812 */ /* 0x040fe200078efcff */
[----:B------:R-:W-:Y:S01]  /*0bc0*/  IMAD.MOV R5, RZ, RZ, -R5 ;  /* 0x000000ffff057224 */ /* 0x000fe200078e0a05 */
[----:B------:R-:W-:Y:S01]  /*0bd0*/  LOP3.LUT R30, R30, 0x4, R89, 0xf8, !PT ;  /* 0x000000041e1e7812 */ /* 0x000fe200078ef859 */
[----:B------:R-:W-:Y:S01]  /*0be0*/  IMAD R10, R14, R10, R23 ;  /* 0x0000000a0e0a7224 */ /* 0x000fe200078e0217 */
[----:B------:R-:W-:Y:S01]  /*0bf0*/  LOP3.LUT R23, R3, 0x14, RZ, 0xfc, !PT ;  /* 0x0000001403177812 */ /* 0x000fe200078efcff */
[----:B------:R-:W-:-:S03]  /*0c00*/  IMAD.HI.U32 R6, R4, R17, RZ ;  /* 0x0000001104067227 */ /* 0x000fc600078e00ff */
[----:B------:R-:W-:Y:S01]  /*0c10*/  ISETP.GT.U32.AND P6, PT, R14, R10, PT ;  /* 0x0000000a0e00720c */ /* 0x000fe20003fc4070 */
[----:B------:R-:W-:-:S04]  /*0c20*/  IMAD.HI.U32 R7, R4, R19, RZ ;  /* 0x0000001304077227 */ /* 0x000fc800078e00ff */
[----:B------:R-:W-:Y:S02]  /*0c30*/  IMAD.MOV R11, RZ, RZ, -R11 ;  /* 0x000000ffff0b7224 */ /* 0x000fe400078e0a0b */
[C---:B------:R-:W-:Y:S01]  /*0c40*/  IMAD R5, R14.reuse, R5, R15 ;  /* 0x000000050e057224 */ /* 0x040fe200078e020f */
[----:B------:R-:W-:Y:S01]  /*0c50*/  IABS R15, R23 ;  /* 0x00000017000f7213 */ /* 0x000fe20000000000 */
[----:B------:R-:W-:Y:S02]  /*0c60*/  IMAD.MOV R6, RZ, RZ, -R6 ;  /* 0x000000ffff067224 */ /* 0x000fe400078e0a06 */
[----:B------:R-:W-:Y:S02]  /*0c70*/  IMAD.MOV R7, RZ, RZ, -R7 ;  /* 0x000000ffff077224 */ /* 0x000fe400078e0a07 */
[----:B------:R-:W-:Y:S01]  /*0c80*/  IMAD R11, R14, R11, R25 ;  /* 0x0000000b0e0b7224 */ /* 0x000fe200078e0219 */
[----:B------:R-:W-:Y:S01]  /*0c90*/  LOP3.LUT R25, R3, 0x18, RZ, 0xfc, !PT ;  /* 0x0000001803197812 */ /* 0x000fe200078efcff */
[----:B------:R-:W-:Y:S01]  /*0ca0*/  @!P0 IMAD.IADD R0, R0, 0x1, -R13 ;  /* 0x0000000100008824 */ /* 0x000fe200078e0a0d */
[----:B------:R-:W-:Y:S01]  /*0cb0*/  ISETP.GE.AND P0, PT, R20, RZ, PT ;  /* 0x000000ff1400720c */ /* 0x000fe20003f06270 */
[----:B------:R-:W-:Y:S01]  /*0cc0*/  IMAD.HI.U32 R12, R4, R15, RZ ;  /* 0x0000000f040c7227 */ /* 0x000fe200078e00ff */
[----:B------:R-:W-:-:S03]  /*0cd0*/  ISETP.GT.U32.AND P4, PT, R14, R11, PT ;  /* 0x0000000b0e00720c */ /* 0x000fc60003f84070 */
[C---:B------:R-:W-:Y:S01]  /*0ce0*/  IMAD R6, R14.reuse, R6, R17 ;  /* 0x000000060e067224 */ /* 0x040fe200078e0211 */
[----:B------:R-:W-:Y:S01]  /*0cf0*/  IABS R17, R25 ;  /* 0x0000001900117213 */ /* 0x000fe20000000000 */
[C---:B------:R-:W-:Y:S01]  /*0d00*/  IMAD R7, R14.reuse, R7, R19 ;  /* 0x000000070e077224 */ /* 0x040fe200078e0213 */
[----:B------:R-:W-:Y:S01]  /*0d10*/  IABS R19, R28 ;  /* 0x0000001c00137213 */ /* 0x000fe20000000000 */
[----:B------:R-:W-:Y:S01]  /*0d20*/  IMAD.MOV R16, RZ, RZ, -R12 ;  /* 0x000000ffff107224 */ /* 0x000fe200078e0a0c */
[----:B------:R-:W-:Y:S01]  /*0d30*/  ISETP.GT.U32.AND P2, PT, R14, R6, PT ;  /* 0x000000060e00720c */ /* 0x000fe20003f44070 */
[----:B------:R-:W-:Y:S01]  /*0d40*/  IMAD.HI.U32 R13, R4, R17, RZ ;  /* 0x00000011040d7227 */ /* 0x000fe200078e00ff */
[----:B------:R-:W-:-:S03]  /*0d50*/  ISETP.GT.U32.AND P5, PT, R14, R7, PT ;  /* 0x000000070e00720c */ /* 0x000fc60003fa4070 */
[----:B------:R-:W-:-:S04]  /*0d60*/  IMAD.HI.U32 R12, R4, R19, RZ ;  /* 0x00000013040c7227 */ /* 0x000fc800078e00ff */
[C---:B------:R-:W-:Y:S01]  /*0d70*/  IMAD R4, R14.reuse, R16, R15 ;  /* 0x000000100e047224 */ /* 0x040fe200078e020f */
[----:B------:R-:W-:Y:S01]  /*0d80*/  LEA.HI R15, R21, 0xe, RZ, 0x1a ;  /* 0x0000000e150f7811 */ /* 0x000fe200078fd0ff */
[----:B------:R-:W-:Y:S02]  /*0d90*/  IMAD.MOV.U32 R18, RZ, RZ, R0 ;  /* 0x000000ffff127224 */ /* 0x000fe400078e0000 */
[----:B------:R-:W-:Y:S02]  /*0da0*/  IMAD.MOV R13, RZ, RZ, -R13 ;  /* 0x000000ffff0d7224 */ /* 0x000fe400078e0a0d */
[----:B------:R-:W-:Y:S01]  /*0db0*/  @!P0 IMAD.MOV R18, RZ, RZ, -R18 ;  /* 0x000000ffff128224 */ /* 0x000fe200078e0a12 */
[C---:B------:R-:W-:Y:S01]  /*0dc0*/  ISETP.GT.U32.AND P0, PT, R14.reuse, R4, PT ;  /* 0x000000040e00720c */ /* 0x040fe20003f04070 */
[----:B------:R-:W-:Y:S01]  /*0dd0*/  IMAD.MOV R0, RZ, RZ, -R12 ;  /* 0x000000ffff007224 */ /* 0x000fe200078e0a0c */
[----:B------:R-:W-:Y:S01]  /*0de0*/  @!P3 LOP3.LUT R18, RZ, R8, RZ, 0x33, !PT ;  /* 0x00000008ff12b212 */ /* 0x000fe200078e33ff */
[----:B------:R-:W-:Y:S01]  /*0df0*/  @!P5 IMAD.IADD R7, R7, 0x1, -R14 ;  /* 0x000000010707d824 */ /* 0x000fe200078e0a0e */
[C---:B------:R-:W-:Y:S01]  /*0e00*/  ISETP.GT.U32.AND P5, PT, R14.reuse, R5, PT ;  /* 0x000000050e00720c */ /* 0x040fe20003fa4070 */
[----:B------:R-:W-:-:S02]  /*0e10*/  IMAD R12, R14, R13, R17 ;  /* 0x0000000d0e0c7224 */ /* 0x000fc400078e0211 */
[--C-:B------:R-:W-:Y:S01]  /*0e20*/  @!P2 IMAD.IADD R6, R6, 0x1, -R14.reuse ;  /* 0x000000010606a824 */ /* 0x100fe200078e0a0e */
[C---:B------:R-:W-:Y:S01]  /*0e30*/  ISETP.GT.U32.AND P3, PT, R14.reuse, R7, PT ;  /* 0x000000070e00720c */ /* 0x040fe20003f64070 */
[--C-:B------:R-:W-:Y:S02]  /*0e40*/  @!P4 IMAD.IADD R11, R11, 0x1, -R14.reuse ;  /* 0x000000010b0bc824 */ /* 0x100fe400078e0a0e */
[C---:B------:R-:W-:Y:S01]  /*0e50*/  IMAD R13, R14.reuse, R0, R19 ;  /* 0x000000000e0d7224 */ /* 0x040fe200078e0213 */
[----:B------:R-:W-:Y:S01]  /*0e60*/  ISETP.GT.U32.AND P2, PT, R14, R6, PT ;  /* 0x000000060e00720c */ /* 0x000fe20003f44070 */
[--C-:B------:R-:W-:Y:S01]  /*0e70*/  @!P0 IMAD.IADD R4, R4, 0x1, -R14.reuse ;  /* 0x0000000104048824 */ /* 0x100fe200078e0a0e */
[----:B------:R-:W-:Y:S01]  /*0e80*/  ISETP.GT.U32.AND P0, PT, R14, R12, PT ;  /* 0x0000000c0e00720c */ /* 0x000fe20003f04070 */
[----:B------:R-:W-:Y:S02]  /*0e90*/  IMAD.SHL.U32 R0, R112, 0x200000, RZ ;  /* 0x0020000070007824 */ /* 0x000fe400078e00ff */
[--C-:B------:R-:W-:Y:S01]  /*0ea0*/  @!P6 IMAD.IADD R10, R10, 0x1, -R14.reuse ;  /* 0x000000010a0ae824 */ /* 0x100fe200078e0a0e */
[----:B------:R-:W-:Y:S01]  /*0eb0*/  ISETP.GT.U32.AND P6, PT, R14, R11, PT ;  /* 0x0000000b0e00720c */ /* 0x000fe20003fc4070 */
[--C-:B------:R-:W-:Y:S01]  /*0ec0*/  @!P5 IMAD.IADD R5, R5, 0x1, -R14.reuse ;  /* 0x000000010505d824 */ /* 0x100fe200078e0a0e */
[----:B------:R-:W-:Y:S01]  /*0ed0*/  LOP3.LUT R0, R0, 0x600000, RZ, 0xc0, !PT ;  /* 0x0060000000007812 */ /* 0x000fe200078ec0ff */
[--C-:B------:R-:W-:Y:S01]  /*0ee0*/  @!P3 IMAD.IADD R7, R7, 0x1, -R14.reuse ;  /* 0x000000010707b824 */ /* 0x100fe200078e0a0e */
[----:B------:R-:W-:Y:S01]  /*0ef0*/  ISETP.GT.U32.AND P3, PT, R14, R13, PT ;  /* 0x0000000d0e00720c */ /* 0x000fe20003f64070 */
[----:B-1----:R-:W-:Y:S01]  /*0f00*/  IMAD R18, R18, UR4, RZ ;  /* 0x0000000412127c24 */ /* 0x002fe2000f8e02ff */
[----:B------:R-:W-:Y:S01]  /*0f10*/  R2UR UR12, R0 ;  /* 0x00000000000c72ca */ /* 0x000fe200000e0000 */
[--C-:B------:R-:W-:Y:S01]  /*0f20*/  @!P2 IMAD.IADD R6, R6, 0x1, -R14.reuse ;  /* 0x000000010606a824 */ /* 0x100fe200078e0a0e */
[----:B------:R-:W-:Y:S01]  /*0f30*/  SHF.R.U32.HI R0, RZ, 0x6, R21 ;  /* 0x00000006ff007819 */ /* 0x000fe20000011615 */
[--C-:B------:R-:W-:Y:S01]  /*0f40*/  @!P0 IMAD.IADD R12, R12, 0x1, -R14.reuse ;  /* 0x000000010c0c8824 */ /* 0x100fe200078e0a0e */
[----:B------:R-:W-:Y:S01]  /*0f50*/  ISETP.GE.AND P0, PT, R3, RZ, PT ;  /* 0x000000ff0300720c */ /* 0x000fe20003f06270 */
[----:B------:R-:W1:Y:S01]  /*0f60*/  LDCU UR4, c[0x0][0x3b0] ;  /* 0x00007600ff0477ac */ /* 0x000e620008000800 */
[----:B------:R-:W-:Y:S01]  /*0f70*/  ISETP.GT.U32.AND P2, PT, R14, R4, PT ;  /* 0x000000040e00720c */ /* 0x000fe20003f44070 */
[----:B------:R-:W-:Y:S01]  /*0f80*/  @!P6 IMAD.IADD R11, R11, 0x1, -R14 ;  /* 0x000000010b0be824 */ /* 0x000fe200078e0a0e */
[----:B------:R-:W-:-:S02]  /*0f90*/  SGXT.U32 R3, R0, 0x1 ;  /* 0x000000010003781a */ /* 0x000fc40000000000 */
[C---:B------:R-:W-:Y:S01]  /*0fa0*/  ISETP.GT.U32.AND P6, PT, R14.reuse, R5, PT ;  /* 0x000000050e00720c */ /* 0x040fe20003fc4070 */
[--C-:B------:R-:W-:Y:S01]  /*0fb0*/  @!P3 IMAD.IADD R13, R13, 0x1, -R14.reuse ;  /* 0x000000010d0db824 */ /* 0x100fe200078e0a0e */
[----:B------:R-:W-:Y:S01]  /*0fc0*/  ISETP.GT.U32.AND P4, PT, R14, R10, PT ;  /* 0x0000000a0e00720c */ /* 0x000fe20003f84070 */
[----:B------:R-:W-:Y:S01]  /*0fd0*/  IMAD R39, R3, R44, RZ ;  /* 0x0000002c03277224 */ /* 0x000fe200078e02ff */
[----:B------:R-:W-:Y:S02]  /*0fe0*/  ISETP.GE.AND P5, PT, R24, RZ, PT ;  /* 0x000000ff1800720c */ /* 0x000fe40003fa6270 */
[----:B------:R-:W2:Y:S01]  /*0ff0*/  LDC R24, c[0x0][0x3a0] ;  /* 0x0000e800ff187b82 */ /* 0x000ea20000000800 */
[----:B------:R-:W-:Y:S01]  /*1000*/  IMAD R37, R44, 0x2, R39 ;  /* 0x000000022c257824 */ /* 0x000fe200078e0227 */
[----:B------:R-:W-:Y:S01]  /*1010*/  ISETP.GT.U32.AND P3, PT, R14, R13, PT ;  /* 0x0000000d0e00720c */ /* 0x000fe20003f64070 */
[--C-:B------:R-:W-:Y:S01]  /*1020*/  @!P2 IMAD.IADD R4, R4, 0x1, -R14.reuse ;  /* 0x000000010404a824 */ /* 0x100fe200078e0a0e */
[----:B------:R-:W-:Y:S01]  /*1030*/  ISETP.GT.U32.AND P2, PT, R14, R12, PT ;  /* 0x0000000c0e00720c */ /* 0x000fe20003f44070 */
[----:B------:R-:W-:Y:S01]  /*1040*/  IMAD R35, R44, 0x2, R37 ;  /* 0x000000022c237824 */ /* 0x000fe200078e0225 */
[----:B------:R-:W-:Y:S01]  /*1050*/  LOP3.LUT R0, RZ, R9, RZ, 0x33, !PT ;  /* 0x00000009ff007212 */ /* 0x000fe200078e33ff */
[--C-:B------:R-:W-:Y:S01]  /*1060*/  @!P6 IMAD.IADD R5, R5, 0x1, -R14.reuse ;  /* 0x000000010505e824 */ /* 0x100fe200078e0a0e */
[----:B------:R-:W-:Y:S01]  /*1070*/  ISETP.GE.AND P6, PT, R23, RZ, PT ;  /* 0x000000ff1700720c */ /* 0x000fe20003fc6270 */
[--C-:B------:R-:W-:Y:S01]  /*1080*/  @!P4 IMAD.IADD R10, R10, 0x1, -R14.reuse ;  /* 0x000000010a0ac824 */ /* 0x100fe200078e0a0e */
[----:B------:R-:W-:Y:S01]  /*1090*/  ISETP.GE.AND P4, PT, R22, RZ, PT ;  /* 0x000000ff1600720c */ /* 0x000fe20003f86270 */
[----:B------:R-:W-:Y:S01]  /*10a0*/  IMAD R33, R44, 0x2, R35 ;  /* 0x000000022c217824 */ /* 0x000fe200078e0223 */
[C---:B------:R-:W-:Y:S01]  /*10b0*/  LOP3.LUT R43, R3.reuse, 0x6, RZ, 0xfc, !PT ;  /* 0x00000006032b7812 */ /* 0x040fe200078efcff */
[----:B------:R-:W-:Y:S01]  /*10c0*/  @!P0 IMAD.MOV R5, RZ, RZ, -R5 ;  /* 0x000000ffff058224 */ /* 0x000fe200078e0a05 */
[----:B------:R-:W-:Y:S01]  /*10d0*/  ISETP.GE.AND P0, PT, R28, RZ, PT ;  /* 0x000000ff1c00720c */ /* 0x000fe20003f06270 */
[----:B------:R-:W-:Y:S01]  /*10e0*/  IMAD R31, R44, 0x2, R33 ;  /* 0x000000022c1f7824 */ /* 0x000fe200078e0221 */
[----:B------:R-:W-:Y:S01]  /*10f0*/  LOP3.LUT R41, R3, 0x8, RZ, 0xfc, !PT ;  /* 0x0000000803297812 */ /* 0x000fe200078efcff */
[----:B------:R-:W-:Y:S01]  /*1100*/  @!P2 IMAD.IADD R12, R12, 0x1, -R14 ;  /* 0x000000010c0ca824 */ /* 0x000fe200078e0a0e */
[----:B------:R-:W-:Y:S01]  /*1110*/  ISETP.GE.AND P2, PT, R25, RZ, PT ;  /* 0x000000ff1900720c */ /* 0x000fe20003f46270 */
[----:B------:R-:W-:-:S02]  /*1120*/  IMAD R29, R44, 0x2, R31 ;  /* 0x000000022c1d7824 */ /* 0x000fc400078e021f */
[----:B------:R-:W-:Y:S01]  /*1130*/  @!P3 IMAD.IADD R13, R13, 0x1, -R14 ;  /* 0x000000010d0db824 */ /* 0x000fe200078e0a0e */
[----:B------:R-:W-:Y:S01]  /*1140*/  ISETP.NE.AND P3, PT, R9, RZ, PT ;  /* 0x000000ff0900720c */ /* 0x000fe20003f65270 */
[----:B------:R-:W-:Y:S01]  /*1150*/  IMAD R25, R44, 0x2, R29 ;  /* 0x000000022c197824 */ /* 0x000fe200078e021d */
[----:B------:R-:W-:Y:S01]  /*1160*/  LOP3.LUT R14, R3, 0x2, RZ, 0xfc, !PT ;  /* 0x00000002030e7812 */ /* 0x000fe200078efcff */
[----:B------:R-:W-:Y:S01]  /*1170*/  @!P4 IMAD.MOV R6, RZ, RZ, -R6 ;  /* 0x000000ffff06c224 */ /* 0x000fe200078e0a06 */
[----:B------:R-:W-:Y:S01]  /*1180*/  ISETP.GE.AND P4, PT, R26, RZ, PT ;  /* 0x000000ff1a00720c */ /* 0x000fe20003f86270 */
[----:B------:R-:W-:Y:S01]  /*1190*/  @!P5 IMAD.MOV R7, RZ, RZ, -R7 ;  /* 0x000000ffff07d224 */ /* 0x000fe200078e0a07 */
[----:B------:R-:W-:Y:S01]  /*11a0*/  ISETP.GE.AND P5, PT, R27, RZ, PT ;  /* 0x000000ff1b00720c */ /* 0x000fe20003fa6270 */
[----:B------:R-:W-:Y:S01]  /*11b0*/  @!P0 IMAD.MOV R13, RZ, RZ, -R13 ;  /* 0x000000ffff0d8224 */ /* 0x000fe200078e0a0d */
[----:B------:R-:W-:Y:S01]  /*11c0*/  LOP3.LUT R26, R21, 0x1f, RZ, 0xc0, !PT ;  /* 0x0000001f151a7812 */ /* 0x000fe200078ec0ff */
[----:B------:R-:W-:Y:S01]  /*11d0*/  IMAD R23, R44, 0x4, R25 ;  /* 0x000000042c177824 */ /* 0x000fe200078e0219 */
[----:B-----5:R-:W-:Y:S01]  /*11e0*/  LEA R88, P0, R18, UR16, 0x2 ;  /* 0x0000001012587c11 */ /* 0x020fe2000f8010ff */
[----:B--2---:R-:W-:Y:S01]  /*11f0*/  VIADD R16, R24, 0x1f ;  /* 0x0000001f18107836 */ /* 0x004fe20000000000 */
[----:B------:R-:W-:Y:S01]  /*1200*/  SEL R8, R0, R5, !P3 ;  /* 0x0000000500087207 */ /* 0x000fe20005800000 */
[----:B------:R-:W-:Y:S01]  /*1210*/  IMAD R19, R44, 0x2, R23 ;  /* 0x000000022c137824 */ /* 0x000fe200078e0217 */
[----:B------:R-:W-:Y:S01]  /*1220*/  LEA.HI.X.SX32 R32, R18, UR17, 0x2, P0 ;  /* 0x0000001112207c11 */ /* 0x000fe200080f16ff */
[----:B------:R-:W-:Y:S01]  /*1230*/  IMAD R27, R26, R45, RZ ;  /* 0x0000002d1a1b7224 */ /* 0x000fe200078e02ff */
[----:B------:R-:W-:Y:S01]  /*1240*/  ISETP.GT.AND P0, PT, R16, 0x1f, PT ;  /* 0x0000001f1000780c */ /* 0x000fe20003f04270 */
[----:B------:R-:W-:Y:S01]  /*1250*/  @!P2 IMAD.MOV R12, RZ, RZ, -R12 ;  /* 0x000000ffff0ca224 */ /* 0x000fe200078e0a0c */
[----:B------:R-:W-:Y:S01]  /*1260*/  SEL R34, R0, R7, !P3 ;  /* 0x0000000700227207 */ /* 0x000fe20005800000 */
[----:B------:R-:W-:Y:S01]  /*1270*/  IMAD R17, R44, 0x2, R19 ;  /* 0x000000022c117824 */ /* 0x000fe200078e0213 */
[C---:B------:R-:W-:Y:S01]  /*1280*/  LEA R47, P2, R27.reuse, UR18, 0x2 ;  /* 0x000000121b2f7c11 */ /* 0x040fe2000f8410ff */
[----:B------:R-:W-:Y:S01]  /*1290*/  @!P4 IMAD.MOV R10, RZ, RZ, -R10 ;  /* 0x000000ffff0ac224 */ /* 0x000fe200078e0a0a */
[----:B------:R-:W-:Y:S01]  /*12a0*/  SEL R22, RZ, 0x4, !P0 ;  /* 0x00000004ff167807 */ /* 0x000fe20004000000 */
[----:B------:R-:W-:Y:S01]  /*12b0*/  @!P5 IMAD.MOV R11, RZ, RZ, -R11 ;  /* 0x000000ffff0bd224 */ /* 0x000fe200078e0a0b */
[----:B------:R-:W-:Y:S01]  /*12c0*/  ISETP.GE.AND P0, PT, R14, R24, PT ;  /* 0x000000180e00720c */ /* 0x000fe20003f06270 */
[----:B------:R-:W-:Y:S01]  /*12d0*/  @!P6 IMAD.MOV R4, RZ, RZ, -R4 ;  /* 0x000000ffff04e224 */ /* 0x000fe200078e0a04 */
[----:B------:R-:W-:Y:S01]  /*12e0*/  SEL R40, R0, R12, !P3 ;  /* 0x0000000c00287207 */ /* 0x000fe20005800000 */
[----:B------:R-:W-:Y:S01]  /*12f0*/  IMAD R5, R44, 0x2, R17 ;  /* 0x000000022c057824 */ /* 0x000fe200078e0211 */
[----:B------:R-:W-:-:S02]  /*1300*/  LEA.HI.X.SX32 R95, R27, UR19, 0x2, P2 ;  /* 0x000000131b5f7c11 */ /* 0x000fc400090f16ff */
[C---:B------:R-:W-:Y:S01]  /*1310*/  LOP3.LUT R12, R3.reuse, 0x4, RZ, 0xfc, !PT ;  /* 0x00000004030c7812 */ /* 0x040fe200078efcff */
[----:B------:R-:W-:Y:S01]  /*1320*/  IMAD R7, R44, 0x2, R5 ;  /* 0x000000022c077824 */ /* 0x000fe200078e0205 */
[----:B------:R-:W-:Y:S02]  /*1330*/  ISETP.GE.AND P2, PT, R3, R24, PT ;  /* 0x000000180300720c */ /* 0x000fe40003f46270 */
[----:B------:R-:W-:Y:S02]  /*1340*/  SEL R9, R22, RZ, !P0 ;  /* 0x000000ff16097207 */ /* 0x000fe40004000000 */
[C---:B------:R-:W-:Y:S02]  /*1350*/  SEL R6, R0.reuse, R6, !P3 ;  /* 0x0000000600067207 */ /* 0x040fe40005800000 */
[C---:B------:R-:W-:Y:S02]  /*1360*/  SEL R36, R0.reuse, R10, !P3 ;  /* 0x0000000a00247207 */ /* 0x040fe40005800000 */
[C---:B------:R-:W-:Y:S01]  /*1370*/  SEL R38, R0.reuse, R11, !P3 ;  /* 0x0000000b00267207 */ /* 0x040fe20005800000 */
[----:B------:R-:W-:Y:S01]  /*1380*/  IMAD R11, R15, R44, RZ ;  /* 0x0000002c0f0b7224 */ /* 0x000fe200078e02ff */
[----:B------:R-:W-:-:S02]  /*1390*/  SEL R4, R0, R4, !P3 ;  /* 0x0000000400047207 */ /* 0x000fc40005800000 */
[----:B------:R-:W-:Y:S02]  /*13a0*/  SEL R28, R0, R13, !P3 ;  /* 0x0000000d001c7207 */ /* 0x000fe40005800000 */
[----:B------:R-:W-:Y:S02]  /*13b0*/  ISETP.GE.AND P3, PT, R12, R24, PT ;  /* 0x000000180c00720c */ /* 0x000fe40003f66270 */
[----:B------:R-:W-:Y:S01]  /*13c0*/  SEL R0, R22, RZ, !P2 ;  /* 0x000000ff16007207 */ /* 0x000fe20005000000 */
[----:B-1----:R-:W-:Y:S01]  /*13d0*/  IMAD R28, R28, UR4, RZ ;  /* 0x000000041c1c7c24 */ /* 0x002fe2000f8e02ff */
[----:B------:R-:W-:Y:S01]  /*13e0*/  ISETP.NE.U32.AND P5, PT, R9, RZ, PT ;  /* 0x000000ff0900720c */ /* 0x000fe20003fa5070 */
[----:B------:R-:W-:Y:S01]  /*13f0*/  IMAD R9, R44, 0x2, R7 ;  /* 0x000000022c097824 */ /* 0x000fe200078e0207 */
[----:B------:R-:W-:Y:S02]  /*1400*/  SEL R10, R22, RZ, !P3 ;  /* 0x000000ff160a7207 */ /* 0x000fe40005800000 */
[----:B------:R-:W-:Y:S01]  /*1410*/  ISETP.NE.U32.AND P3, PT, R0, RZ, PT ;  /* 0x000000ff0000720c */ /* 0x000fe20003f65070 */
[----:B------:R-:W-:Y:S01]  /*1420*/  IMAD R0, R44, 0x2, R9 ;  /* 0x000000022c007824 */ /* 0x000fe200078e0209 */
[----:B------:R-:W-:-:S02]  /*1430*/  LEA R70, P4, R7, R88, 0x2 ;  /* 0x0000005807467211 */ /* 0x000fc400078810ff */
[----:B------:R-:W-:Y:S02]  /*1440*/  LEA R68, P0, R5, R88, 0x2 ;  /* 0x0000005805447211 */ /* 0x000fe400078010ff */
[----:B------:R-:W-:Y:S01]  /*1450*/  LEA.HI.X.SX32 R71, R7, R32, 0x2, P4 ;  /* 0x0000002007477211 */ /* 0x000fe200020f16ff */
[----:B------:R-:W-:Y:S01]  /*1460*/  IMAD R7, R36, UR4, RZ ;  /* 0x0000000424077c24 */ /* 0x000fe2000f8e02ff */
[----:B------:R-:W-:Y:S02]  /*1470*/  LEA R86, P4, R0, R88, 0x2 ;  /* 0x0000005800567211 */ /* 0x000fe400078810ff */
[-C--:B------:R-:W-:Y:S01]  /*1480*/  LEA.HI.X.SX32 R69, R5, R32.reuse, 0x2, P0 ;  /* 0x0000002005457211 */ /* 0x080fe200000f16ff */
[----:B------:R-:W-:Y:S01]  /*1490*/  IMAD R5, R4, UR4, RZ ;  /* 0x0000000404057c24 */ /* 0x000fe2000f8e02ff */
[----:B------:R-:W-:Y:S01]  /*14a0*/  LEA.HI.X.SX32 R87, R0, R32, 0x2, P4 ;  /* 0x0000002000577211 */ /* 0x000fe200020f16ff */
[----:B------:R-:W-:Y:S01]  /*14b0*/  IMAD R4, R40, UR4, RZ ;  /* 0x0000000428047c24 */ /* 0x000fe2000f8e02ff */
[----:B------:R-:W-:-:S02]  /*14c0*/  LEA R48, P4, R37, R88, 0x2 ;  /* 0x0000005825307211 */ /* 0x000fc400078810ff */
[----:B------:R-:W-:Y:S02]  /*14d0*/  LEA R72, P0, R9, R88, 0x2 ;  /* 0x0000005809487211 */ /* 0x000fe400078010ff */
[----:B------:R-:W-:Y:S02]  /*14e0*/  LEA.HI.X.SX32 R49, R37, R32, 0x2, P4 ;  /* 0x0000002025317211 */ /* 0x000fe400020f16ff */
[----:B------:R-:W-:Y:S02]  /*14f0*/  LEA R52, P4, R33, R88, 0x2 ;  /* 0x0000005821347211 */ /* 0x000fe400078810ff */
[-C--:B------:R-:W-:Y:S01]  /*1500*/  LEA.HI.X.SX32 R73, R9, R32.reuse, 0x2, P0 ;  /* 0x0000002009497211 */ /* 0x080fe200000f16ff */
[----:B------:R-:W-:Y:S01]  /*1510*/  IMAD R9, R6, UR4, RZ ;  /* 0x0000000406097c24 */ /* 0x000fe2000f8e02ff */
[----:B------:R-:W-:Y:S01]  /*1520*/  LEA.HI.X.SX32 R53, R33, R32, 0x2, P4 ;  /* 0x0000002021357211 */ /* 0x000fe200020f16ff */
[----:B------:R-:W-:Y:S01]  /*1530*/  IMAD R6, R38, UR4, RZ ;  /* 0x0000000426067c24 */ /* 0x000fe2000f8e02ff */
[----:B------:R-:W-:-:S02]  /*1540*/  LEA R56, P4, R29, R88, 0x2 ;  /* 0x000000581d387211 */ /* 0x000fc400078810ff */
[----:B------:R-:W-:Y:S01]  /*1550*/  ISETP.NE.U32.AND P2, PT, R10, RZ, PT ;  /* 0x000000ff0a00720c */ /* 0x000fe20003f45070 */
[----:B------:R-:W-:Y:S01]  /*1560*/  IMAD R10, R8, UR4, RZ ;  /* 0x00000004080a7c24 */ /* 0x000fe2000f8e02ff */
[----:B------:R-:W-:Y:S01]  /*1570*/  LEA.HI.X.SX32 R57, R29, R32, 0x2, P4 ;  /* 0x000000201d397211 */ /* 0x000fe200020f16ff */
[----:B------:R-:W-:Y:S01]  /*1580*/  IMAD R8, R34, UR4, RZ ;  /* 0x0000000422087c24 */ /* 0x000fe2000f8e02ff */
[-C--:B------:R-:W-:Y:S02]  /*1590*/  LEA R60, P4, R11, R88.reuse, 0x2 ;  /* 0x000000580b3c7211 */ /* 0x080fe400078810ff */
[----:B------:R-:W-:Y:S02]  /*15a0*/  LEA R74, P0, R39, R88, 0x2 ;  /* 0x00000058274a7211 */ /* 0x000fe400078010ff */
[----:B------:R-:W-:Y:S02]  /*15b0*/  LEA.HI.X.SX32 R61, R11, R32, 0x2, P4 ;  /* 0x000000200b3d7211 */ /* 0x000fe400020f16ff */
[----:B------:R-:W-:-:S02]  /*15c0*/  LEA R64, P4, R19, R88, 0x2 ;  /* 0x0000005813407211 */ /* 0x000fc400078810ff */
[-C--:B------:R-:W-:Y:S02]  /*15d0*/  LEA.HI.X.SX32 R75, R39, R32.reuse, 0x2, P0 ;  /* 0x00000020274b7211 */ /* 0x080fe400000f16ff */
[----:B------:R-:W-:Y:S02]  /*15e0*/  LEA.HI.X.SX32 R65, R19, R32, 0x2, P4 ;  /* 0x0000002013417211 */ /* 0x000fe400020f16ff */
[C---:B------:R-:W-:Y:S02]  /*15f0*/  LEA R66, P4, R17.reuse, R88, 0x2 ;  /* 0x0000005811427211 */ /* 0x040fe400078810ff */
[-C--:B------:R-:W-:Y:S02]  /*1600*/  LEA R76, P6, R10, R47.reuse, 0x2 ;  /* 0x0000002f0a4c7211 */ /* 0x080fe400078c10ff */
[----:B------:R-:W-:Y:S02]  /*1610*/  LEA.HI.X.SX32 R67, R17, R32, 0x2, P4 ;  /* 0x0000002011437211 */ /* 0x000fe400020f16ff */
[----:B------:R-:W-:-:S02]  /*1620*/  LEA R84, P4, R9, R47, 0x2 ;  /* 0x0000002f09547211 */ /* 0x000fc400078810ff */
[----:B------:R-:W-:Y:S02]  /*1630*/  LEA R50, P0, R35, R88, 0x2 ;  /* 0x0000005823327211 */ /* 0x000fe400078010ff */
[----:B------:R-:W-:Y:S02]  /*1640*/  LEA.HI.X.SX32 R85, R9, R95, 0x2, P4 ;  /* 0x0000005f09557211 */ /* 0x000fe400020f16ff */
[----:B------:R-:W-:Y:S02]  /*1650*/  LEA R90, P4, R7, R47, 0x2 ;  /* 0x0000002f075a7211 */ /* 0x000fe400078810ff */
[----:B------:R-:W-:Y:S02]  /*1660*/  LEA.HI.X.SX32 R77, R10, R95, 0x2, P6 ;  /* 0x0000005f0a4d7211 */ /* 0x000fe400030f16ff */
        /* <DEDUP_REMOVED lines=14> */
[----:B------:R-:W-:Y:S02]  /*1750*/  LEA.HI R13, R21, 0x1e, RZ, 0x1a ;  /* 0x0000001e150d7811 */ /* 0x000fe400078fd0ff */
[----:B------:R-:W-:Y:S02]  /*1760*/  LEA R62, P0, R23, R88, 0x2 ;  /* 0x00000058173e7211 */ /* 0x000fe400078010ff */
[----:B------:R-:W-:Y:S02]  /*1770*/  LEA.HI.X.SX32 R47, R28, R95, 0x2, P4 ;  /* 0x0000005f1c2f7211 */ /* 0x000fe400020f16ff */
[----:B------:R-:W-:Y:S02]  /*1780*/  LOP3.LUT R0, R21, 0x7f, RZ, 0xc0, !PT ;  /* 0x0000007f15007812 */ /* 0x000fe400078ec0ff */
[----:B------:R-:W-:Y:S02]  /*1790*/  ISETP.GE.AND P4, PT, R43, R24, PT ;  /* 0x000000182b00720c */ /* 0x000fe40003f86270 */
[----:B------:R-:W-:-:S02]  /*17a0*/  LEA.HI.X.SX32 R63, R23, R32, 0x2, P0 ;  /* 0x00000020173f7211 */ /* 0x000fc400000f16ff */
[----:B------:R-:W-:Y:S01]  /*17b0*/  LEA.HI.X.SX32 R83, R4, R95, 0x2, P6 ;  /* 0x0000005f04537211 */ /* 0x000fe200030f16ff */
[----:B------:R-:W-:Y:S01]  /*17c0*/  IMAD R95, R13, R44, RZ ;  /* 0x0000002c0d5f7224 */ /* 0x000fe200078e02ff */
[----:B------:R-:W-:Y:S02]  /*17d0*/  ISETP.NE.U32.AND P0, PT, R0, RZ, PT ;  /* 0x000000ff0000720c */ /* 0x000fe40003f05070 */
[----:B------:R-:W-:Y:S02]  /*17e0*/  ISETP.GE.AND P6, PT, R41, R24, PT ;  /* 0x000000182900720c */ /* 0x000fe40003fc6270 */
[----:B------:R-:W-:Y:S01]  /*17f0*/  SEL R36, R22, RZ, !P4 ;  /* 0x000000ff16247207 */ /* 0x000fe20006000000 */
[----:B------:R-:W-:Y:S10]  /*1800*/  @P1 BRA `(.L_x_5) ;  /* 0x0000000000181947 */ /* 0x000ff40003800000 */
[----:B------:R-:W-:Y:S01]  /*1810*/  ELECT P4, URZ, PT ;  /* 0x0000000000ff782f */ /* 0x000fe20003880000 */
[----:B------:R-:W-:Y:S01]  /*1820*/  IMAD.MOV.U32 R34, RZ, RZ, 0x1 ;  /* 0x00000001ff227424 */ /* 0x000fe200078e00ff */
[----:B------:R-:W-:Y:S01]  /*1830*/  UMOV UR4, 0x40 ;  /* 0x0000004000047882 */ /* 0x000fe20000000000 */
[----:B------:R-:W-:Y:S01]  /*1840*/  UVIRTCOUNT.DEALLOC.SMPOOL 0x80 ;  /* 0x000000800000784c */ /* 0x000fe20000000000 */
[----:B------:R-:W-:-:S09]  /*1850*/  ULEA UR4, UR10, UR4, 0x18 ;  /* 0x000000040a047291 */ /* 0x000fd2000f8ec0ff */
[----:B------:R1:W-:Y:S03]  /*1860*/  @P4 STS.U8 [UR4], R34 ;  /* 0x00000022ff004988 */ /* 0x0003e60008000004 */
.L_x_5:
[----:B------:R-:W-:Y:S01]  /*1870*/  UIADD3 UR12, UPT, UPT, UR21, UR12, URZ ;  /* 0x0000000c150c7290 */ /* 0x000fe2000fffe0ff */
[C---:B------:R-:W-:Y:S01]  /*1880*/  LEA R88, P4, R95.reuse, R88, 0x2 ;  /* 0x000000585f587211 */ /* 0x040fe200078810ff */
[----:B------:R-:W-:Y:S01]  /*1890*/  VOTEU.ALL UP0, P0 ;  /* 0x0000000000ff7886 */ /* 0x000fe20000000000 */
[----:B------:R-:W-:Y:S02]  /*18a0*/  UIADD3 UR13, UPT, UPT, UR11, 0x9000, URZ ;  /* 0x000090000b0d7890 */ /* 0x000fe4000fffe0ff */
[----:B------:R-:W-:Y:S01]  /*18b0*/  VIADD R101, R30, UR11 ;  /* 0x0000000b1e657c36 */ /* 0x000fe20008000000 */
[----:B------:R-:W-:Y:S01]  /*18c0*/  VOTEU.ALL UP1, P0 ;  /* 0x0000000000ff7886 */ /* 0x000fe20000020000 */
[----:B------:R-:W-:Y:S01]  /*18d0*/  LEA.HI.X.SX32 R89, R95, R32, 0x2, P4 ;  /* 0x000000205f597211 */ /* 0x000fe200020f16ff */
[----:B------:R-:W-:Y:S01]  /*18e0*/  VIADD R110, R24, 0xffffffe0 ;  /* 0xffffffe0186e7836 */ /* 0x000fe20000000000 */
[----:B------:R-:W-:-:S04]  /*18f0*/  @!UP0 UIADD3 UR6, UPT, UPT, -UR5, 0x100000, URZ ;  /* 0x0010000005068890 */ /* 0x000fc8000fffe1ff */
[----:B------:R-:W-:Y:S02]  /*1900*/  @!UP0 USHF.L.U32 UR7, UR6, 0xb, URZ ;  /* 0x0000000b06078899 */ /* 0x000fe400080006ff */
[----:B------:R-:W-:Y:S01]  /*1910*/  @!UP0 USHF.L.U32 UR6, UR6, 0x1, URZ ;  /* 0x0000000106068899 */ /* 0x000fe200080006ff */
[----:B------:R-:W-:Y:S01]  /*1920*/  STTM.16dp32bit_t0_t15.x16 tmem[UR12], RZ ;  /* 0x000000ff000079ed */ /* 0x000fe20008a0000c */
[----:B------:R-:W-:Y:S01]  /*1930*/  STTM.16dp32bit_t16_t31.x16 tmem[UR12+0x10], RZ ;  /* 0x000010ff000079ed */ /* 0x000fe20008a2000c */
[----:B------:R-:W2:Y:S01]  /*1940*/  FENCE.VIEW.ASYNC.T ;  /* 0x00000000000073c6 */ /* 0x000ea20000000200 */
[----:B------:R-:W-:-:S04]  /*1950*/  @!UP0 UIADD3 UR4, UPT, UPT, -UR5, 0x100000, URZ ;  /* 0x0010000005048890 */ /* 0x000fc8000fffe1ff */
[----:B------:R-:W-:Y:S02]  /*1960*/  @!UP0 USHF.L.U32 UR5, UR4, 0xb, URZ ;  /* 0x0000000b04058899 */ /* 0x000fe400080006ff */
[----:B------:R-:W-:Y:S01]  /*1970*/  @!UP0 USHF.L.U32 UR4, UR4, 0x1, URZ ;  /* 0x0000000104048899 */ /* 0x000fe200080006ff */
[----:B--2---:R-:W-:Y:S01]  /*1980*/  BAR.SYNC.DEFER_BLOCKING 0x0 ;  /* 0x0000000000007b1d */ /* 0x004fe20000010000 */
[----:B------:R-:W-:Y:S01]  /*1990*/  LOP3.LUT R97, R3, 0xa, RZ, 0xfc, !PT ;  /* 0x0000000a03617812 */ /* 0x000fe200078efcff */
[----:B------:R-:W-:Y:S01]  /*19a0*/  IMAD.SHL.U32 R108, R44, 0x20, RZ ;  /* 0x000000202c6c7824 */ /* 0x000fe200078e00ff */
[----:B------:R-:W-:Y:S01]  /*19b0*/  LOP3.LUT R32, R30, 0x10, RZ, 0x3c, !PT ;  /* 0x000000101e207812 */ /* 0x000fe200078e3cff */
[----:B------:R-:W-:Y:S01]  /*19c0*/  IMAD.SHL.U32 R45, R45, 0x20, RZ ;  /* 0x000000202d2d7824 */ /* 0x000fe200078e00ff */
[----:B-1----:R-:W-:Y:S01]  /*19d0*/  SEL R34, R22, RZ, !P6 ;  /* 0x000000ff16227207 */ /* 0x002fe20007000000 */
[----:B------:R-:W-:Y:S01]  /*19e0*/  VOTEU.ALL UP0, P0 ;  /* 0x0000000000ff7886 */ /* 0x000fe20000000000 */
[----:B------:R-:W-:Y:S01]  /*19f0*/  LOP3.LUT R99, R3, 0xc, RZ, 0xfc, !PT ;  /* 0x0000000c03637812 */ /* 0x000fe200078efcff */
[----:B------:R-:W-:Y:S01]  /*1a00*/  VIADD R103, R32, UR11 ;  /* 0x0000000b20677c36 */ /* 0x000fe20008000000 */
[----:B------:R-:W-:-:S02]  /*1a10*/  ISETP.NE.U32.AND P6, PT, R34, RZ, PT ;  /* 0x000000ff2200720c */ /* 0x000fc40003fc5070 */
[----:B------:R-:W-:Y:S02]  /*1a20*/  ISETP.NE.U32.AND P4, PT, R36, RZ, PT ;  /* 0x000000ff2400720c */ /* 0x000fe40003f85070 */
[C---:B------:R-:W-:Y:S02]  /*1a30*/  LOP3.LUT R105, R3.reuse, 0x10, RZ, 0xfc, !PT ;  /* 0x0000001003697812 */ /* 0x040fe400078efcff */
[C---:B------:R-:W-:Y:S02]  /*1a40*/  LOP3.LUT R109, R3.reuse, 0x12, RZ, 0xfc, !PT ;  /* 0x00000012036d7812 */ /* 0x040fe400078efcff */
[C---:B------:R-:W-:Y:S02]  /*1a50*/  LOP3.LUT R111, R3.reuse, 0x14, RZ, 0xfc, !PT ;  /* 0x00000014036f7812 */ /* 0x040fe400078efcff */
[C---:B------:R-:W-:Y:S02]  /*1a60*/  LOP3.LUT R113, R3.reuse, 0x16, RZ, 0xfc, !PT ;  /* 0x0000001603717812 */ /* 0x040fe400078efcff */
[----:B------:R-:W-:-:S02]  /*1a70*/  LOP3.LUT R117, R3, 0x18, RZ, 0xfc, !PT ;  /* 0x0000001803757812 */ /* 0x000fc400078efcff */
[C---:B------:R-:W-:Y:S01]  /*1a80*/  LOP3.LUT R119, R3.reuse, 0x1a, RZ, 0xfc, !PT ;  /* 0x0000001a03777812 */ /* 0x040fe200078efcff */
[----:B------:R-:W1:Y:S02]  /*1a90*/  FENCE.VIEW.ASYNC.S ;  /* 0x00000000000073c6 */ /* 0x000e640000000000 */
[----:B-1----:R1:W2:Y:S02]  /*1aa0*/  @!UP0 SYNCS.EXCH.64 URZ, [UR13], UR6 ;  /* 0x000000060dff85b2 */ /* 0x0022a40008000100 */
[----:B--2---:R-:W-:Y:S01]  /*1ab0*/  BAR.SYNC.DEFER_BLOCKING 0x0 ;  /* 0x0000000000007b1d */ /* 0x004fe20000010000 */
[----:B------:R-:W-:-:S05]  /*1ac0*/  LOP3.LUT R121, R3, 0x1c, RZ, 0xfc, !PT ;  /* 0x0000001c03797812 */ /* 0x000fca00078efcff */
[----:B------:R1:W2:Y:S02]  /*1ad0*/  @!UP1 SYNCS.EXCH.64 URZ, [UR11+0x9008], UR4 ;  /* 0x009008040bff95b2 */ /* 0x0002a40008000100 */
[----:B------:R-:W-:Y:S01]  /*1ae0*/  @!PT LDS RZ, [RZ] ;  /* 0x00000000fffff984 */ /* 0x000fe20000000800 */
[----:B------:R-:W-:Y:S01]  /*1af0*/  @!PT LDS RZ, [RZ] ;  /* 0x00000000fffff984 */ /* 0x000fe20000000800 */
[----:B------:R-:W-:Y:S01]  /*1b00*/  @!PT LDS RZ, [RZ] ;  /* 0x00000000fffff984 */ /* 0x000fe20000000800 */
[----:B--2---:R2:W-:Y:S01]  /*1b10*/  LDGSTS.E [R101], desc[UR22][R74.64], P3 ;  /* 0x000000004a657fae */ /* 0x0045e200099a1016 */
[----:B------:R-:W-:-:S03]  /*1b20*/  ISETP.GE.AND P3, PT, R97, R24, PT ;  /* 0x000000186100720c */ /* 0x000fc60003f66270 */
[----:B------:R3:W-:Y:S01]  /*1b30*/  LDGSTS.E [R101+0x8], desc[UR22][R48.64], P5 ;  /* 0x0000800030657fae */ /* 0x0007e2000a9a1016 */
[----:B------:R-:W-:Y:S02]  /*1b40*/  SEL R34, R22, RZ, !P3 ;  /* 0x000000ff16227207 */ /* 0x000fe40005800000 */
[-C--:B------:R-:W-:Y:S01]  /*1b50*/  ISETP.GE.AND P5, PT, R99, R24.reuse, PT ;  /* 0x000000186300720c */ /* 0x080fe20003fa6270 */
[----:B------:R4:W-:Y:S01]  /*1b60*/  LDGSTS.E [R103], desc[UR22][R50.64], P2 ;  /* 0x0000000032677fae */ /* 0x0009e200091a1016 */
[----:B------:R-:W-:Y:S02]  /*1b70*/  ISETP.NE.U32.AND P2, PT, R34, RZ, PT ;  /* 0x000000ff2200720c */ /* 0x000fe40003f45070 */
[----:B------:R-:W-:Y:S01]  /*1b80*/  LOP3.LUT R34, R30, 0x20, RZ, 0x3c, !PT ;  /* 0x000000201e227812 */ /* 0x000fe200078e3cff */
[----:B------:R5:W-:Y:S01]  /*1b90*/  LDGSTS.E [R103+0x8], desc[UR22][R52.64], P4 ;  /* 0x0000800034677fae */ /* 0x000be2000a1a1016 */
[----:B------:R-:W-:Y:S01]  /*1ba0*/  ISETP.GE.AND P3, PT, R15, R24, PT ;  /* 0x000000180f00720c */ /* 0x000fe20003f66270 */
[----:B--2---:R-:W-:Y:S01]  /*1bb0*/  IMAD.WIDE R74, R108, 0x4, R74 ;  /* 0x000000046c4a7825 */ /* 0x004fe200078e024a */
[----:B------:R-:W-:-:S02]  /*1bc0*/  SEL R36, R22, RZ, !P5 ;  /* 0x000000ff16247207 */ /* 0x000fc40006800000 */
[-C--:B------:R-:W-:Y:S01]  /*1bd0*/  ISETP.GE.AND P5, PT, R105, R24.reuse, PT ;  /* 0x000000186900720c */ /* 0x080fe20003fa6270 */
[----:B------:R-:W-:Y:S01]  /*1be0*/  VIADD R107, R34, UR11 ;  /* 0x0000000b226b7c36 */ /* 0x000fe20008000000 */
[----:B------:R-:W-:Y:S01]  /*1bf0*/  SEL R38, R22, RZ, !P3 ;  /* 0x000000ff16267207 */ /* 0x000fe20005800000 */
[----:B---3--:R-:W-:Y:S01]  /*1c00*/  IMAD.WIDE R48, R108, 0x4, R48 ;  /* 0x000000046c307825 */ /* 0x008fe200078e0230 */
[----:B------:R-:W-:Y:S02]  /*1c10*/  ISETP.NE.U32.AND P3, PT, R36, RZ, PT ;  /* 0x000000ff2400720c */ /* 0x000fe40003f65070 */
[----:B------:R-:W-:Y:S01]  /*1c20*/  SEL R36, R22, RZ, !P5 ;  /* 0x000000ff16247207 */ /* 0x000fe20006800000 */
[----:B------:R2:W-:Y:S01]  /*1c30*/  LDGSTS.E [R107], desc[UR22][R54.64], P6 ;  /* 0x00000000366b7fae */ /* 0x0005e2000b1a1016 */
[----:B------:R-:W-:Y:S01]  /*1c40*/  ISETP.GE.AND P6, PT, R109, R24, PT ;  /* 0x000000186d00720c */ /* 0x000fe20003fc6270 */
[----:B----4-:R-:W-:Y:S01]  /*1c50*/  IMAD.WIDE R50, R108, 0x4, R50 ;  /* 0x000000046c327825 */ /* 0x010fe200078e0232 */
[----:B------:R-:W-:Y:S01]  /*1c60*/  ISETP.NE.U32.AND P5, PT, R36, RZ, PT ;  /* 0x000000ff2400720c */ /* 0x000fe20003fa5070 */
[----:B------:R3:W-:Y:S01]  /*1c70*/  LDGSTS.E [R107+0x8], desc[UR22][R56.64], P2 ;  /* 0x00008000386b7fae */ /* 0x0007e200091a1016 */
[----:B------:R-:W-:Y:S01]  /*1c80*/  LOP3.LUT R36, R30, 0x30, RZ, 0x3c, !PT ;  /* 0x000000301e247812 */ /* 0x000fe200078e3cff */
[----:B-----5:R-:W-:Y:S01]  /*1c90*/  IMAD.WIDE R52, R108, 0x4, R52 ;  /* 0x000000046c347825 */ /* 0x020fe200078e0234 */
[----:B------:R-:W-:-:S02]  /*1ca0*/  ISETP.NE.U32.AND P4, PT, R38, RZ, PT ;  /* 0x000000ff2600720c */ /* 0x000fc40003f85070 */
[-C--:B------:R-:W-:Y:S01]  /*1cb0*/  ISETP.GE.AND P2, PT, R111, R24.reuse, PT ;  /* 0x000000186f00720c */ /* 0x080fe20003f46270 */
[----:B------:R-:W-:Y:S01]  /*1cc0*/  VIADD R115, R36, UR11 ;  /* 0x0000000b24737c36 */ /* 0x000fe20008000000 */
[----:B------:R-:W-:Y:S01]  /*1cd0*/  SEL R38, R22, RZ, !P6 ;  /* 0x000000ff16267207 */ /* 0x000fe20007000000 */
[----:B--2---:R-:W-:Y:S01]  /*1ce0*/  IMAD.WIDE R54, R108, 0x4, R54 ;  /* 0x000000046c367825 */ /* 0x004fe200078e0236 */
[-C--:B------:R-:W-:Y:S02]  /*1cf0*/  ISETP.GE.AND P6, PT, R113, R24.reuse, PT ;  /* 0x000000187100720c */ /* 0x080fe40003fc6270 */
[----:B------:R-:W-:Y:S01]  /*1d00*/  SEL R40, R22, RZ, !P2 ;  /* 0x000000ff16287207 */ /* 0x000fe20005000000 */
[----:B------:R2:W-:Y:S01]  /*1d10*/  LDGSTS.E [R115], desc[UR22][R58.64], P3 ;  /* 0x000000003a737fae */ /* 0x0005e200099a1016 */
[----:B------:R-:W-:Y:S01]  /*1d20*/  ISETP.NE.U32.AND P2, PT, R38, RZ, PT ;  /* 0x000000ff2600720c */ /* 0x000fe20003f45070 */
[----:B---3--:R-:W-:Y:S01]  /*1d30*/  IMAD.WIDE R56, R108, 0x4, R56 ;  /* 0x000000046c387825 */ /* 0x008fe200078e0238 */
[----:B------:R-:W-:Y:S01]  /*1d40*/  SEL R38, R22, RZ, !P6 ;  /* 0x000000ff16267207 */ /* 0x000fe20007000000 */
[----:B------:R3:W-:Y:S01]  /*1d50*/  LDGSTS.E [R115+0x8], desc[UR22][R60.64], P4 ;  /* 0x000080003c737fae */ /* 0x0007e2000a1a1016 */
[----:B------:R-:W-:-:S02]  /*1d60*/  ISETP.GE.AND P4, PT, R117, R24, PT ;  /* 0x000000187500720c */ /* 0x000fc40003f86270 */
[----:B------:R-:W-:Y:S02]  /*1d70*/  ISETP.NE.U32.AND P3, PT, R38, RZ, PT ;  /* 0x000000ff2600720c */ /* 0x000fe40003f65070 */
[----:B------:R-:W-:Y:S02]  /*1d80*/  LOP3.LUT R38, R30, 0x40, RZ, 0x3c, !PT ;  /* 0x000000401e267812 */ /* 0x000fe400078e3cff */
[----:B------:R-:W-:Y:S01]  /*1d90*/  SEL R42, R22, RZ, !P4 ;  /* 0x000000ff162a7207 */ /* 0x000fe20006000000 */
[----:B--2---:R-:W-:Y:S01]  /*1da0*/  IMAD.WIDE R58, R108, 0x4, R58 ;  /* 0x000000046c3a7825 */ /* 0x004fe200078e023a */
[----:B------:R-:W-:Y:S02]  /*1db0*/  ISETP.GE.AND P4, PT, R121, R24, PT ;  /* 0x000000187900720c */ /* 0x000fe40003f86270 */
[----:B------:R-:W-:Y:S01]  /*1dc0*/  ISETP.NE.U32.AND P6, PT, R40, RZ, PT ;  /* 0x000000ff2800720c */ /* 0x000fe20003fc5070 */
[----:B------:R-:W-:Y:S01]  /*1dd0*/  VIADD R123, R38, UR11 ;  /* 0x0000000b267b7c36 */ /* 0x000fe20008000000 */
[----:B------:R-:W-:Y:S01]  /*1de0*/  LOP3.LUT R40, R30, 0x50, RZ, 0x3c, !PT ;  /* 0x000000501e287812 */ /* 0x000fe200078e3cff */
[----:B---3--:R-:W-:-:S03]  /*1df0*/  IMAD.WIDE R60, R108, 0x4, R60 ;  /* 0x000000046c3c7825 */ /* 0x008fc600078e023c */
[----:B------:R2:W-:Y:S01]  /*1e00*/  LDGSTS.E [R123], desc[UR22][R62.64], P5 ;  /* 0x000000003e7b7fae */ /* 0x0005e2000a9a1016 */
[----:B------:R-:W-:Y:S01]  /*1e10*/  ISETP.GE.AND P5, PT, R119, R24, PT ;  /* 0x000000187700720c */ /* 0x000fe20003fa6270 */
[----:B------:R-:W-:Y:S02]  /*1e20*/  VIADD R125, R40, UR11 ;  /* 0x0000000b287d7c36 */ /* 0x000fe40008000000 */
[----:B------:R3:W-:Y:S01]  /*1e30*/  LDGSTS.E [R123+0x8], desc[UR22][R64.64], P2 ;  /* 0x00008000407b7fae */ /* 0x0007e200091a1016 */
[----:B------:R-:W-:Y:S02]  /*1e40*/  SEL R94, R22, RZ, !P5 ;  /* 0x000000ff165e7207 */ /* 0x000fe40006800000 */
[----:B------:R-:W-:Y:S01]  /*1e50*/  ISETP.NE.U32.AND P5, PT, R42, RZ, PT ;  /* 0x000000ff2a00720c */ /* 0x000fe20003fa5070 */
[----:B------:R4:W-:Y:S01]  /*1e60*/  LDGSTS.E [R125], desc[UR22][R66.64], P6 ;  /* 0x00000000427d7fae */ /* 0x0009e2000b1a1016 */
[----:B------:R-:W-:Y:S02]  /*1e70*/  SEL R42, R22, RZ, !P4 ;  /* 0x000000ff162a7207 */ /* 0x000fe40006000000 */
[----:B------:R-:W-:Y:S01]  /*1e80*/  ISETP.NE.U32.AND P2, PT, R94, RZ, PT ;  /* 0x000000ff5e00720c */ /* 0x000fe20003f45070 */
[----:B------:R5:W-:Y:S01]  /*1e90*/  LDGSTS.E [R125+0x8], desc[UR22][R68.64], P3 ;  /* 0x00008000447d7fae */ /* 0x000be200099a1016 */
[----:B------:R-:W-:Y:S01]  /*1ea0*/  ISETP.NE.U32.AND P4, PT, R42, RZ, PT ;  /* 0x000000ff2a00720c */ /* 0x000fe20003f85070 */
[----:B--2---:R-:W-:Y:S01]  /*1eb0*/  IMAD.WIDE R62, R108, 0x4, R62 ;  /* 0x000000046c3e7825 */ /* 0x004fe200078e023e */
[----:B------:R-:W-:-:S02]  /*1ec0*/  LOP3.LUT R42, R30, 0x60, RZ, 0x3c, !PT ;  /* 0x000000601e2a7812 */ /* 0x000fc400078e3cff */
[-C--:B------:R-:W-:Y:S01]  /*1ed0*/  ISETP.GE.AND P6, PT, R13, R24.reuse, PT ;  /* 0x000000180d00720c */ /* 0x080fe20003fc6270 */
[----:B---3--:R-:W-:Y:S01]  /*1ee0*/  IMAD.WIDE R64, R108, 0x4, R64 ;  /* 0x000000046c407825 */ /* 0x008fe200078e0240 */
[----:B------:R-:W-:Y:S02]  /*1ef0*/  ISETP.GE.AND P3, PT, R26, R24, PT ;  /* 0x000000181a00720c */ /* 0x000fe40003f66270 */
[----:B------:R-:W-:Y:S01]  /*1f00*/  SEL R96, R22, RZ, !P6 ;  /* 0x000000ff16607207 */ /* 0x000fe20007000000 */
[----:B------:R-:W-:Y:S01]  /*1f10*/  VIADD R94, R42, UR11 ;  /* 0x0000000b2a5e7c36 */ /* 0x000fe20008000000 */
[----:B------:R-:W-:Y:S01]  /*1f20*/  SEL R22, R22, RZ, !P3 ;  /* 0x000000ff16167207 */ /* 0x000fe20005800000 */
[----:B----4-:R-:W-:Y:S01]  /*1f30*/  IMAD.WIDE R66, R108, 0x4, R66 ;  /* 0x000000046c427825 */ /* 0x010fe200078e0242 */
[----:B------:R-:W-:Y:S02]  /*1f40*/  ISETP.NE.U32.AND P6, PT, R96, RZ, PT ;  /* 0x000000ff6000720c */ /* 0x000fe40003fc5070 */
[----:B------:R2:W-:Y:S01]  /*1f50*/  LDGSTS.E [R94], desc[UR22][R70.64], P5 ;  /* 0x00000000465e7fae */ /* 0x0005e2000a9a1016 */
[----:B------:R-:W-:Y:S01]  /*1f60*/  ISETP.GE.AND P5, PT, R3, R110, PT ;  /* 0x0000006e0300720c */ /* 0x000fe20003fa6270 */
[----:B-----5:R-:W-:Y:S01]  /*1f70*/  IMAD.WIDE R68, R108, 0x4, R68 ;  /* 0x000000046c447825 */ /* 0x020fe200078e0244 */
[----:B------:R-:W-:Y:S01]  /*1f80*/  ISETP.GT.AND P3, PT, R16, 0x3f, PT ;  /* 0x0000003f1000780c */ /* 0x000fe20003f64270 */
[----:B------:R3:W-:Y:S01]  /*1f90*/  LDGSTS.E [R94+0x8], desc[UR22][R72.64], P2 ;  /* 0x00008000485e7fae */ /* 0x0007e200091a1016 */
[----:B------:R-:W-:-:S02]  /*1fa0*/  SEL R98, RZ, 0x4, P5 ;  /* 0x00000004ff627807 */ /* 0x000fc40002800000 */
[----:B------:R-:W-:Y:S02]  /*1fb0*/  LOP3.LUT R96, R30, 0x70, RZ, 0x3c, !PT ;  /* 0x000000701e607812 */ /* 0x000fe400078e3cff */
[----:B------:R-:W-:Y:S02]  /*1fc0*/  ISETP.NE.U32.AND P5, PT, R22, RZ, PT ;  /* 0x000000ff1600720c */ /* 0x000fe40003fa5070 */
[----:B------:R-:W-:Y:S01]  /*1fd0*/  SEL R22, R98, RZ, P3 ;  /* 0x000000ff62167207 */ /* 0x000fe20001800000 */
[----:B------:R-:W-:Y:S01]  /*1fe0*/  VIADD R98, R96, UR11 ;  /* 0x0000000b60627c36 */ /* 0x000fe20008000000 */
[----:B------:R-:W-:Y:S01]  /*1ff0*/  ISETP.GE.AND P2, PT, R14, R110, PT ;  /* 0x0000006e0e00720c */ /* 0x000fe20003f46270 */
[----:B--2---:R-:W-:-:S03]  /*2000*/  IMAD.WIDE R70, R108, 0x4, R70 ;  /* 0x000000046c467825 */ /* 0x004fc600078e0246 */
[----:B------:R2:W-:Y:S01]  /*2010*/  LDGSTS.E [R98], desc[UR22][R86.64], P4 ;  /* 0x0000000056627fae */ /* 0x0005e2000a1a1016 */
[----:B------:R-:W-:Y:S01]  /*2020*/  ISETP.NE.U32.AND P4, PT, R22, RZ, PT ;  /* 0x000000ff1600720c */ /* 0x000fe20003f85070 */
[----:B---3--:R-:W-:Y:S01]  /*2030*/  IMAD.WIDE R72, R108, 0x4, R72 ;  /* 0x000000046c487825 */ /* 0x008fe200078e0248 */
[----:B------:R-:W-:Y:S01]  /*2040*/  SEL R22, RZ, 0x4, P2 ;  /* 0x00000004ff167807 */ /* 0x000fe20001000000 */
[----:B------:R3:W-:Y:S01]  /*2050*/  LDGSTS.E [R98+0x8], desc[UR22][R88.64], P6 ;  /* 0x0000800058627fae */ /* 0x0007e2000b1a1016 */
[----:B------:R-:W-:Y:S02]  /*2060*/  ISETP.GE.AND P2, PT, R12, R110, PT ;  /* 0x0000006e0c00720c */ /* 0x000fe40003f46270 */
[----:B------:R-:W-:Y:S01]  /*2070*/  SEL R22, R22, RZ, P3 ;  /* 0x000000ff16167207 */ /* 0x000fe20001800000 */
[----:B------:R-:W0:Y:S01]  /*2080*/  LDGDEPBAR ;  /* 0x00000000000079af */ /* 0x000e220000000000 */
[----:B------:R-:W-:Y:S02]  /*2090*/  SEL R100, RZ, 0x4, P2 ;  /* 0x00000004ff647807 */ /* 0x000fe40001000000 */
[----:B------:R-:W-:Y:S01]  /*20a0*/  ISETP.NE.U32.AND P2, PT, R22, RZ, PT ;  /* 0x000000ff1600720c */ /* 0x000fe20003f45070 */
[----:B--2---:R-:W-:Y:S01]  /*20b0*/  IMAD.WIDE R86, R108, 0x4, R86 ;  /* 0x000000046c567825 */ /* 0x004fe200078e0256 */
[----:B------:R-:W-:-:S02]  /*20c0*/  SEL R100, R100, RZ, P3 ;  /* 0x000000ff64647207 */ /* 0x000fc40001800000 */
[----:B------:R-:W-:Y:S01]  /*20d0*/  LOP3.LUT R22, R21, 0x60, RZ, 0xc0, !PT ;  /* 0x0000006015167812 */ /* 0x000fe200078ec0ff */
[----:B---3--:R-:W-:Y:S01]  /*20e0*/  IMAD.WIDE R88, R108, 0x4, R88 ;  /* 0x000000046c587825 */ /* 0x008fe200078e0258 */
[----:B------:R-:W-:Y:S02]  /*20f0*/  ISETP.NE.U32.AND P6, PT, R100, RZ, PT ;  /* 0x000000ff6400720c */ /* 0x000fe40003fc5070 */
[----:B------:R-:W-:Y:S01]  /*2100*/  SHF.R.U32.HI R102, RZ, 0x1, R22 ;  /* 0x00000001ff667819 */ /* 0x000fe20000011616 */
[----:B------:R-:W-:-:S05]  /*2110*/  IMAD.SHL.U32 R100, R0, 0x4, RZ ;  /* 0x0000000400647824 */ /* 0x000fca00078e00ff */
[----:B------:R-:W-:-:S04]  /*2120*/  LOP3.LUT R100, R100, R102, RZ, 0x3c, !PT ;  /* 0x0000006664647212 */ /* 0x000fc800078e3cff */
[C---:B------:R-:W-:Y:S01]  /*2130*/  LOP3.LUT R104, R100.reuse, 0x40, RZ, 0x3c, !PT ;  /* 0x0000004064687812 */ /* 0x040fe200078e3cff */
[----:B------:R-:W-:-:S04]  /*2140*/  VIADD R102, R100, UR11 ;  /* 0x0000000b64667c36 */ /* 0x000fc80008000000 */
[----:B------:R-:W-:Y:S01]  /*2150*/  VIADD R106, R104, UR11 ;  /* 0x0000000b686a7c36 */ /* 0x000fe20008000000 */
[----:B------:R2:W-:Y:S04]  /*2160*/  LDGSTS.E [R102+0x6000], desc[UR22][R76.64], P5 ;  /* 0x060000004c667fae */ /* 0x0005e8000a9a1016 */
[----:B------:R3:W-:Y:S04]  /*2170*/  LDGSTS.E [R102+0x6400], desc[UR22][R78.64], P5 ;  /* 0x064000004e667fae */ /* 0x0007e8000a9a1016 */
[----:B------:R4:W-:Y:S04]  /*2180*/  LDGSTS.E [R102+0x6800], desc[UR22][R80.64], P5 ;  /* 0x0680000050667fae */ /* 0x0009e8000a9a1016 */
[----:B------:R5:W-:Y:S01]  /*2190*/  LDGSTS.E [R102+0x6c00], desc[UR22][R82.64], P5 ;  /* 0x06c0000052667fae */ /* 0x000be2000a9a1016 */
[----:B--2---:R-:W-:-:S03]  /*21a0*/  IMAD.WIDE R76, R45, 0x4, R76 ;  /* 0x000000042d4c7825 */ /* 0x004fc600078e024c */
[----:B------:R2:W-:Y:S01]  /*21b0*/  LDGSTS.E [R106+0x6200], desc[UR22][R84.64], P5 ;  /* 0x06200000546a7fae */ /* 0x0005e2000a9a1016 */
[----:B---3--:R-:W-:-:S03]  /*21c0*/  IMAD.WIDE R78, R45, 0x4, R78 ;  /* 0x000000042d4e7825 */ /* 0x008fc600078e024e */
[----:B------:R3:W-:Y:S01]  /*21d0*/  LDGSTS.E [R106+0x6600], desc[UR22][R90.64], P5 ;  /* 0x066000005a6a7fae */ /* 0x0007e2000a9a1016 */
[----:B----4-:R-:W-:-:S03]  /*21e0*/  IMAD.WIDE R80, R45, 0x4, R80 ;  /* 0x000000042d507825 */ /* 0x010fc600078e0250 */
[----:B------:R4:W-:Y:S01]  /*21f0*/  LDGSTS.E [R106+0x6a00], desc[UR22][R92.64], P5 ;  /* 0x06a000005c6a7fae */ /* 0x0009e2000a9a1016 */
[----:B-----5:R-:W-:-:S03]  /*2200*/  IMAD.WIDE R82, R45, 0x4, R82 ;  /* 0x000000042d527825 */ /* 0x020fc600078e0252 */
[----:B------:R5:W-:Y:S01]  /*2210*/  LDGSTS.E [R106+0x6e00], desc[UR22][R46.64], P5 ;  /* 0x06e000002e6a7fae */ /* 0x000be2000a9a1016 */
[-C--:B------:R-:W-:Y:S01]  /*2220*/  ISETP.GE.AND P5, PT, R43, R110.reuse, PT ;  /* 0x0000006e2b00720c */ /* 0x080fe20003fa6270 */
[C---:B--2---:R-:W-:Y:S02]  /*2230*/  IMAD.WIDE R84, R45.reuse, 0x4, R84 ;  /* 0x000000042d547825 */ /* 0x044fe400078e0254 */
[----:B------:R-:W0:Y:S01]  /*2240*/  LDGDEPBAR ;  /* 0x00000000000079af */ /* 0x000e220000000000 */
[----:B------:R-:W-:Y:S01]  /*2250*/  SEL R114, RZ, 0x4, P5 ;  /* 0x00000004ff727807 */ /* 0x000fe20002800000 */
[C---:B---3--:R-:W-:Y:S01]  /*2260*/  IMAD.WIDE R90, R45.reuse, 0x4, R90 ;  /* 0x000000042d5a7825 */ /* 0x048fe200078e025a */
[----:B------:R-:W-:Y:S02]  /*2270*/  BAR.SYNC.DEFER_BLOCKING 0x0 ;  /* 0x0000000000007b1d */ /* 0x000fe40000010000 */
[----:B------:R-:W-:Y:S01]  /*2280*/  SEL R114, R114, RZ, P3 ;  /* 0x000000ff72727207 */ /* 0x000fe20001800000 */
[----:B----4-:R-:W-:Y:S01]  /*2290*/  IMAD.WIDE R92, R45, 0x4, R92 ;  /* 0x000000042d5c7825 */ /* 0x010fe200078e025c */
[----:B------:R-:W-:-:S03]  /*22a0*/  ISETP.GE.AND P5, PT, R41, R110, PT ;  /* 0x0000006e2900720c */ /* 0x000fc60003fa6270 */
[----:B-----5:R-:W-:Y:S01]  /*22b0*/  IMAD.WIDE R46, R45, 0x4, R46 ;  /* 0x000000042d2e7825 */ /* 0x020fe200078e022e */
[----:B------:R-:W-:Y:S01]  /*22c0*/  @!PT LDS RZ, [RZ] ;  /* 0x00000000fffff984 */ /* 0x000fe20000000800 */
[----:B------:R-:W-:Y:S01]  /*22d0*/  @!PT LDS RZ, [RZ] ;  /* 0x00000000fffff984 */ /* 0x000fe20000000800 */
[----:B------:R-:W-:Y:S01]  /*22e0*/  @!PT LDS RZ, [RZ] ;  /* 0x00000000fffff984 */ /* 0x000fe20000000800 */
[----:B------:R2:W-:Y:S01]  /*22f0*/  LDGSTS.E [R101+0x2000], desc[UR22][R74.64], P4 ;  /* 0x020000004a657fae */ /* 0x0005e2000a1a1016 */
[----:B------:R-:W-:Y:S02]  /*2300*/  ISETP.NE.U32.AND P4, PT, R114, RZ, PT ;  /* 0x000000ff7200720c */ /* 0x000fe40003f85070 */
[----:B------:R-:W-:Y:S01]  /*2310*/  SEL R114, RZ, 0x4, P5 ;  /* 0x00000004ff727807 */ /* 0x000fe20002800000 */
[----:B------:R1:W-:Y:S01]  /*2320*/  LDGSTS.E [R101+0x2008], desc[UR22][R48.64], P2 ;  /* 0x0200800030657fae */ /* 0x0003e200091a1016 */
[----:B------:R-:W-:Y:S02]  /*2330*/  ISETP.GE.AND P5, PT, R97, R110, PT ;  /* 0x0000006e6100720c */ /* 0x000fe40003fa6270 */
[----:B------:R-:W-:Y:S01]  /*2340*/  SEL R114, R114, RZ, P3 ;  /* 0x000000ff72727207 */ /* 0x000fe20001800000 */
[----:B------:R1:W-:Y:S01]  /*2350*/  LDGSTS.E [R103+0x2000], desc[UR22][R50.64], P6 ;  /* 0x0200000032677fae */ /* 0x0003e2000b1a1016 */
[----:B------:R-:W-:-:S02]  /*2360*/  SEL R116, RZ, 0x4, P5 ;  /* 0x00000004ff747807 */ /* 0x000fc40002800000 */
[-C--:B------:R-:W-:Y:S02]  /*2370*/  ISETP.GE.AND P2, PT, R15, R110.reuse, PT ;  /* 0x0000006e0f00720c */ /* 0x080fe40003f46270 */
[----:B------:R-:W-:Y:S01]  /*2380*/  ISETP.NE.U32.AND P5, PT, R114, RZ, PT ;  /* 0x000000ff7200720c */ /* 0x000fe20003fa5070 */
[----:B------:R1:W-:Y:S01]  /*2390*/  LDGSTS.E [R103+0x2008], desc[UR22][R52.64], P4 ;  /* 0x0200800034677fae */ /* 0x0003e2000a1a1016 */
[----:B------:R-:W-:Y:S02]  /*23a0*/  SEL R116, R116, RZ, P3 ;  /* 0x000000ff74747207 */ /* 0x000fe40001800000 */
[----:B------:R-:W-:Y:S02]  /*23b0*/  SEL R114, RZ, 0x4, P2 ;  /* 0x00000004ff727807 */ /* 0x000fe40001000000 */
[----:B------:R-:W-:Y:S02]  /*23c0*/  ISETP.GE.AND P2, PT, R99, R110, PT ;  /* 0x0000006e6300720c */ /* 0x000fe40003f46270 */
[----:B------:R-:W-:-:S02]  /*23d0*/  ISETP.NE.U32.AND P6, PT, R116, RZ, PT ;  /* 0x000000ff7400720c */ /* 0x000fc40003fc5070 */
[----:B------:R-:W-:Y:S02]  /*23e0*/  SEL R116, R114, RZ, P3 ;  /* 0x000000ff72747207 */ /* 0x000fe40001800000 */
[----:B------:R-:W-:Y:S01]  /*23f0*/  SEL R114, RZ, 0x4, P2 ;  /* 0x00000004ff727807 */ /* 0x000fe20001000000 */
[----:B------:R1:W-:Y:S01]  /*2400*/  LDGSTS.E [R107+0x2000], desc[UR22][R54.64], P5 ;  /* 0x02000000366b7fae */ /* 0x0003e2000a9a1016 */
[----:B------:R-:W-:Y:S02]  /*2410*/  ISETP.GE.AND P4, PT, R105, R110, PT ;  /* 0x0000006e6900720c */ /* 0x000fe40003f86270 */
[----:B------:R-:W-:Y:S02]  /*2420*/  SEL R114, R114, RZ, P3 ;  /* 0x000000ff72727207 */ /* 0x000fe40001800000 */
[----:B------:R-:W-:Y:S02]  /*2430*/  ISETP.NE.U32.AND P2, PT, R116, RZ, PT ;  /* 0x000000ff7400720c */ /* 0x000fe40003f45070 */
[----:B------:R-:W-:Y:S01]  /*2440*/  ISETP.NE.U32.AND P5, PT, R114, RZ, PT ;  /* 0x000000ff7200720c */ /* 0x000fe20003fa5070 */
[----:B------:R1:W-:Y:S01]  /*2450*/  LDGSTS.E [R107+0x2008], desc[UR22][R56.64], P6 ;  /* 0x02008000386b7fae */ /* 0x0003e2000b1a1016 */
[----:B------:R-:W-:-:S02]  /*2460*/  SEL R114, RZ, 0x4, P4 ;  /* 0x00000004ff727807 */ /* 0x000fc40002000000 */
[-C--:B------:R-:W-:Y:S02]  /*2470*/  ISETP.GE.AND P4, PT, R109, R110.reuse, PT ;  /* 0x0000006e6d00720c */ /* 0x080fe40003f86270 */
[----:B------:R-:W-:Y:S02]  /*2480*/  SEL R114, R114, RZ, P3 ;  /* 0x000000ff72727207 */ /* 0x000fe40001800000 */
[----:B------:R-:W-:Y:S02]  /*2490*/  SEL R116, RZ, 0x4, P4 ;  /* 0x00000004ff747807 */ /* 0x000fe40002000000 */
[----:B------:R-:W-:Y:S02]  /*24a0*/  ISETP.GE.AND P6, PT, R111, R110, PT ;  /* 0x0000006e6f00720c */ /* 0x000fe40003fc6270 */
[----:B------:R-:W-:Y:S01]  /*24b0*/  ISETP.NE.U32.AND P4, PT, R114, RZ, PT ;  /* 0x000000ff7200720c */ /* 0x000fe20003f85070 */
[----:B------:R1:W-:Y:S01]  /*24c0*/  LDGSTS.E [R115+0x2000], desc[UR22][R58.64], P5 ;  /* 0x020000003a737fae */ /* 0x0003e2000a9a1016 */
[----:B------:R-:W-:-:S02]  /*24d0*/  SEL R116, R116, RZ, P3 ;  /* 0x000000ff74747207 */ /* 0x000fc40001800000 */
[----:B------:R-:W-:Y:S01]  /*24e0*/  SEL R114, RZ, 0x4, P6 ;  /* 0x00000004ff727807 */ /* 0x000fe20003000000 */
[----:B------:R1:W-:Y:S01]  /*24f0*/  LDGSTS.E [R115+0x2008], desc[UR22][R60.64], P2 ;  /* 0x020080003c737fae */ /* 0x0003e200091a1016 */
[----:B------:R-:W-:Y:S02]  /*2500*/  ISETP.GE.AND P6, PT, R113, R110, PT ;  /* 0x0000006e7100720c */ /* 0x000fe40003fc6270 */
[----:B------:R-:W-:Y:S02]  /*2510*/  ISETP.NE.U32.AND P5, PT, R116, RZ, PT ;  /* 0x000000ff7400720c */ /* 0x000fe40003fa5070 */
[----:B------:R-:W-:Y:S02]  /*2520*/  SEL R116, RZ, 0x4, P6 ;  /* 0x00000004ff747807 */ /* 0x000fe40003000000 */
[----:B------:R-:W-:Y:S01]  /*2530*/  SEL R114, R114, RZ, P3 ;  /* 0x000000ff72727207 */ /* 0x000fe20001800000 */
[----:B------:R1:W-:Y:S01]  /*2540*/  LDGSTS.E [R123+0x2000], desc[UR22][R62.64], P4 ;  /* 0x020000003e7b7fae */ /* 0x0003e2000a1a1016 */
[----:B------:R-:W-:-:S02]  /*2550*/  SEL R116, R116, RZ, P3 ;  /* 0x000000ff74747207 */ /* 0x000fc40001800000 */
[----:B------:R-:W-:Y:S02]  /*2560*/  ISETP.NE.U32.AND P6, PT, R114, RZ, PT ;  /* 0x000000ff7200720c */ /* 0x000fe40003fc5070 */
[----:B------:R-:W-:Y:S01]  /*2570*/  ISETP.NE.U32.AND P2, PT, R116, RZ, PT ;  /* 0x000000ff7400720c */ /* 0x000fe20003f45070 */
[----:B------:R-:W-:Y:S01]  /*2580*/  VIADD R116, R24, 0xffffffc0 ;  /* 0xffffffc018747836 */ /* 0x000fe20000000000 */
[----:B------:R-:W-:Y:S01]  /*2590*/  ISETP.NE.U32.AND P4, PT, R112, RZ, PT ;  /* 0x000000ff7000720c */ /* 0x000fe20003f85070 */
[----:B------:R1:W-:Y:S01]  /*25a0*/  LDGSTS.E [R123+0x2008], desc[UR22][R64.64], P5 ;  /* 0x02008000407b7fae */ /* 0x0003e2000a9a1016 */
[----:B------:R-:W-:-:S04]  /*25b0*/  ISETP.GE.AND P5, PT, R117, R110, PT ;  /* 0x0000006e7500720c */ /* 0x000fc80003fa6270 */
[----:B------:R-:W-:Y:S02]  /*25c0*/  SEL R112, RZ, 0x4, P5 ;  /* 0x00000004ff707807 */ /* 0x000fe40002800000 */
[-C--:B------:R-:W-:Y:S01]  /*25d0*/  ISETP.GE.AND P5, PT, R26, R110.reuse, PT ;  /* 0x0000006e1a00720c */ /* 0x080fe20003fa6270 */
[----:B------:R1:W-:Y:S01]  /*25e0*/  LDGSTS.E [R125+0x2000], desc[UR22][R66.64], P6 ;  /* 0x02000000427d7fae */ /* 0x0003e2000b1a1016 */
[-C--:B------:R-:W-:Y:S02]  /*25f0*/  ISETP.GE.AND P6, PT, R119, R110.reuse, PT ;  /* 0x0000006e7700720c */ /* 0x080fe40003fc6270 */
[----:B------:R-:W-:Y:S01]  /*2600*/  SEL R112, R112, RZ, P3 ;  /* 0x000000ff70707207 */ /* 0x000fe20001800000 */
[----:B------:R1:W-:Y:S01]  /*2610*/  LDGSTS.E [R125+0x2008], desc[UR22][R68.64], P2 ;  /* 0x02008000447d7fae */ /* 0x0003e200091a1016 */
[----:B------:R-:W-:Y:S02]  /*2620*/  ISETP.GE.AND P2, PT, R13, R110, PT ;  /* 0x0000006e0d00720c */ /* 0x000fe40003f46270 */
[----:B------:R-:W-:-:S02]  /*2630*/  SEL R114, RZ, 0x4, P6 ;  /* 0x00000004ff727807 */ /* 0x000fc40003000000 */
[----:B------:R-:W-:Y:S02]  /*2640*/  ISETP.GE.AND P6, PT, R121, R110, PT ;  /* 0x0000006e7900720c */ /* 0x000fe40003fc6270 */
[----:B------:R-:W-:Y:S02]  /*2650*/  SEL R110, RZ, 0x4, P2 ;  /* 0x00000004ff6e7807 */ /* 0x000fe40001000000 */
[----:B------:R-:W-:Y:S02]  /*2660*/  ISETP.NE.U32.AND P2, PT, R112, RZ, PT ;  /* 0x000000ff7000720c */ /* 0x000fe40003f45070 */
[----:B------:R-:W-:Y:S02]  /*2670*/  SEL R112, R110, RZ, P3 ;  /* 0x000000ff6e707207 */ /* 0x000fe40001800000 */
[----:B------:R-:W-:Y:S02]  /*2680*/  SEL R110, RZ, 0x4, P6 ;  /* 0x00000004ff6e7807 */ /* 0x000fe40003000000 */
[----:B------:R-:W-:-:S02]  /*2690*/  ISETP.NE.U32.AND P6, PT, R112, RZ, PT ;  /* 0x000000ff7000720c */ /* 0x000fc40003fc5070 */
[----:B------:R-:W-:Y:S02]  /*26a0*/  SEL R114, R114, RZ, P3 ;  /* 0x000000ff72727207 */ /* 0x000fe40001800000 */
[----:B------:R-:W-:Y:S02]  /*26b0*/  SEL R112, RZ, 0x4, P5 ;  /* 0x00000004ff707807 */ /* 0x000fe40002800000 */
[----:B------:R-:W-:Y:S01]  /*26c0*/  SEL R110, R110, RZ, P3 ;  /* 0x000000ff6e6e7207 */ /* 0x000fe20001800000 */
[----:B------:R1:W-:Y:S01]  /*26d0*/  LDGSTS.E [R94+0x2000], desc[UR22][R70.64], P2 ;  /* 0x02000000465e7fae */ /* 0x0003e200091a1016 */
[----:B------:R-:W-:Y:S02]  /*26e0*/  ISETP.NE.U32.AND P5, PT, R114, RZ, PT ;  /* 0x000000ff7200720c */ /* 0x000fe40003fa5070 */
[----:B------:R-:W-:Y:S02]  /*26f0*/  SEL R112, R112, RZ, P3 ;  /* 0x000000ff70707207 */ /* 0x000fe40001800000 */
[----:B------:R-:W-:-:S02]  /*2700*/  ISETP.NE.U32.AND P3, PT, R110, RZ, PT ;  /* 0x000000ff6e00720c */ /* 0x000fc40003f65070 */
[----:B------:R-:W-:Y:S01]  /*2710*/  ISETP.NE.U32.AND P2, PT, R112, RZ, PT ;  /* 0x000000ff7000720c */ /* 0x000fe20003f45070 */
[----:B------:R-:W-:Y:S01]  /*2720*/  IMAD.SHL.U32 R112, R108, 0x4, RZ ;  /* 0x000000046c707824 */ /* 0x000fe200078e00ff */
[----:B------:R-:W-:-:S04]  /*2730*/  SHF.R.S32.HI R110, RZ, 0x1f, R108 ;  /* 0x0000001fff6e7819 */ /* 0x000fc8000001146c */
[----:B------:R-:W-:Y:S01]  /*2740*/  SHF.L.U64.HI R114, R108, 0x2, R110 ;  /* 0x000000026c727819 */ /* 0x000fe2000001026e */
[----:B------:R1:W-:Y:S01]  /*2750*/  LDGSTS.E [R94+0x2008], desc[UR22][R72.64], P5 ;  /* 0x02008000485e7fae */ /* 0x0003e2000a9a1016 */
[----:B--2---:R-:W-:-:S03]  /*2760*/  IADD3 R74, P5, PT, R74, R112, RZ ;  /* 0x000000704a4a7210 */ /* 0x004fc60007fbe0ff */
[----:B------:R1:W-:Y:S01]  /*2770*/  LDGSTS.E [R98+0x2000], desc[UR22][R86.64], P3 ;  /* 0x0200000056627fae */ /* 0x0003e200099a1016 */
[----:B------:R-:W-:Y:S01]  /*2780*/  ISETP.GE.AND P3, PT, R3, R116, PT ;  /* 0x000000740300720c */ /* 0x000fe20003f66270 */
[----:B------:R-:W-:Y:S02]  /*2790*/  IMAD.X R75, R75, 0x1, R114, P5 ;  /* 0x000000014b4b7824 */ /* 0x000fe400028e0672 */
[----:B------:R1:W-:Y:S01]  /*27a0*/  LDGSTS.E [R98+0x2008], desc[UR22][R88.64], P6 ;  /* 0x0200800058627fae */ /* 0x0003e2000b1a1016 */
[----:B------:R-:W-:Y:S02]  /*27b0*/  SEL R118, RZ, 0x4, P3 ;  /* 0x00000004ff767807 */ /* 0x000fe40001800000 */
[C---:B------:R-:W-:Y:S01]  /*27c0*/  ISETP.LT.OR P3, PT, R16.reuse, 0x20, P4 ;  /* 0x000000201000780c */ /* 0x040fe20002761670 */
[----:B------:R-:W0:Y:S04]  /*27d0*/  LDGDEPBAR ;  /* 0x00000000000079af */ /* 0x000e280000000000 */
[----:B------:R1:W-:Y:S04]  /*27e0*/  LDGSTS.E [R102+0x7000], desc[UR22][R76.64], P2 ;  /* 0x070000004c667fae */ /* 0x0003e800091a1016 */
[----:B------:R1:W-:Y:S04]  /*27f0*/  LDGSTS.E [R102+0x7400], desc[UR22][R78.64], P2 ;  /* 0x074000004e667fae */ /* 0x0003e800091a1016 */
[----:B------:R1:W-:Y:S04]  /*2800*/  LDGSTS.E [R102+0x7800], desc[UR22][R80.64], P2 ;  /* 0x0780000050667fae */ /* 0x0003e800091a1016 */
[----:B------:R1:W-:Y:S04]  /*2810*/  LDGSTS.E [R102+0x7c00], desc[UR22][R82.64], P2 ;  /* 0x07c0000052667fae */ /* 0x0003e800091a1016 */
[----:B------:R1:W-:Y:S04]  /*2820*/  LDGSTS.E [R106+0x7200], desc[UR22][R84.64], P2 ;  /* 0x07200000546a7fae */ /* 0x0003e800091a1016 */
[----:B------:R1:W-:Y:S04]  /*2830*/  LDGSTS.E [R106+0x7600], desc[UR22][R90.64], P2 ;  /* 0x076000005a6a7fae */ /* 0x0003e800091a1016 */
[----:B------:R1:W-:Y:S04]  /*2840*/  LDGSTS.E [R106+0x7a00], desc[UR22][R92.64], P2 ;  /* 0x07a000005c6a7fae */ /* 0x0003e800091a1016 */
[----:B------:R1:W-:Y:S01]  /*2850*/  LDGSTS.E [R106+0x7e00], desc[UR22][R46.64], P2 ;  /* 0x07e000002e6a7fae */ /* 0x0003e200091a1016 */
[----:B------:R-:W-:-:S03]  /*2860*/  ISETP.GT.AND P2, PT, R16, 0x5f, PT ;  /* 0x0000005f1000780c */ /* 0x000fc60003f44270 */
[----:B------:R-:W0:Y:S01]  /*2870*/  LDGDEPBAR ;  /* 0x00000000000079af */ /* 0x000e220000000000 */
[----:B------:R-:W-:-:S04]  /*2880*/  SEL R118, R118, RZ, P2 ;  /* 0x000000ff76767207 */ /* 0x000fc80001000000 */
[----:B------:R-:W-:Y:S01]  /*2890*/  ISETP.NE.U32.AND P5, PT, R118, RZ, PT ;  /* 0x000000ff7600720c */ /* 0x000fe20003fa5070 */
[----:B------:R-:W-:-:S04]  /*28a0*/  DEPBAR.LE SB0, 0x2 ;  /* 0x000080800000791a */ /* 0x000fc80000000000 */
[----:B------:R-:W-:Y:S06]  /*28b0*/  BAR.SYNC.DEFER_BLOCKING 0x0 ;  /* 0x0000000000007b1d */ /* 0x000fec0000010000 */
[----:B-1----:R-:W-:Y:S05]  /*28c0*/  @P3 BRA `(.L_x_6) ;  /* 0x0000000000843947 */ /* 0x002fea0003800000 */
[----:B------:R-:W-:Y:S02]  /*28d0*/  UIADD3 UR4, UPT, UPT, UR11, 0x6000, URZ ;  /* 0x000060000b047890 */ /* 0x000fe4000fffe0ff */
[----:B------:R-:W-:Y:S02]  /*28e0*/  USHF.R.U32.HI UR6, URZ, 0x4, UR11 ;  /* 0x00000004ff067899 */ /* 0x000fe4000801160b */
[----:B------:R-:W-:Y:S02]  /*28f0*/  USHF.R.U32.HI UR4, URZ, 0x4, UR4 ;  /* 0x00000004ff047899 */ /* 0x000fe40008011604 */
[----:B------:R-:W-:Y:S02]  /*2900*/  USGXT.U32 UR6, UR6, 0xe ;  /* 0x0000000e0606789a */ /* 0x000fe40008000000 */
[----:B------:R-:W-:Y:S02]  /*2910*/  USGXT.U32 UR8, UR4, 0xe ;  /* 0x0000000e0408789a */ /* 0x000fe40008000000 */
[----:B------:R-:W-:-:S02]  /*2920*/  UIADD3 UR28, UP0, UPT, UR6, 0x2, URZ ;  /* 0x00000002061c7890 */ /* 0x000fc4000ff1e0ff */
[----:B------:R-:W-:Y:S01]  /*2930*/  UIADD3 UR26, UP1, UPT, UR8, 0x2, URZ ;  /* 0x00000002081a7890 */ /* 0x000fe2000ff3e0ff */
[----:B------:R-:W-:Y:S01]  /*2940*/  UMOV UR4, URZ ;  /* 0x000000ff00047c82 */ /* 0x000fe20008000000 */
[----:B------:R-:W-:Y:S01]  /*2950*/  UMOV UR30, 0x0 ;  /* 0x00000000001e7882 */ /* 0x000fe20000000000 */
[----:B------:R-:W-:Y:S02]  /*2960*/  UIADD3.X UR29, UPT, UPT, UR4, 0x40004040, URZ, UP0, !UPT ;  /* 0x40004040041d7890 */ /* 0x000fe400087fe4ff */
[----:B------:R-:W-:Y:S02]  /*2970*/  UIADD3.X UR27, UPT, UPT, UR4, 0x40004040, URZ, UP1, !UPT ;  /* 0x40004040041b7890 */ /* 0x000fe40008ffe4ff */
[----:B------:R-:W-:Y:S02]  /*2980*/  UIADD3.64 UR14, UPT, UPT, UR28, 0x2, URZ ;  /* 0x000000021c0e7897 */ /* 0x000fe4000fffe0ff */
[----:B------:R-:W-:Y:S02]  /*2990*/  UIADD3.64 UR16, UPT, UPT, UR26, 0x2, URZ ;  /* 0x000000021a107897 */ /* 0x000fe4000fffe0ff */
[----:B------:R-:W-:-:S02]  /*29a0*/  UIADD3.64 UR18, UPT, UPT, UR28, 0x4, URZ ;  /* 0x000000041c127897 */ /* 0x000fc4000fffe0ff */
[----:B------:R-:W-:Y:S01]  /*29b0*/  UIADD3.64 UR24, UPT, UPT, UR26, 0x4, URZ ;  /* 0x000000041a187897 */ /* 0x000fe2000fffe0ff */
[----:B------:R-:W-:Y:S01]  /*29c0*/  UMOV UR31, 0x4080910 ;  /* 0x04080910001f7882 */ /* 0x000fe20000000000 */
[----:B------:R-:W-:Y:S01]  /*29d0*/  UMOV UR7, 0x40004040 ;  /* 0x4000404000077882 */ /* 0x000fe20000000000 */
[----:B------:R-:W-:Y:S01]  /*29e0*/  UMOV UR9, 0x40004040 ;  /* 0x4000404000097882 */ /* 0x000fe20000000000 */
[----:B------:R-:W-:Y:S01]  /*29f0*/  UMOV UR32, 0x0 ;  /* 0x0000000000207882 */ /* 0x000fe20000000000 */
[----:B------:R-:W-:Y:S01]  /*2a00*/  UMOV UR33, 0x4080910 ;  /* 0x0408091000217882 */ /* 0x000fe20000000000 */
[----:B------:R-:W-:Y:S01]  /*2a10*/  UMOV UR34, 0x0 ;  /* 0x0000000000227882 */ /* 0x000fe20000000000 */
[----:B------:R-:W-:Y:S01]  /*2a20*/  UMOV UR35, 0x4080910 ;  /* 0x0408091000237882 */ /* 0x000fe20000000000 */
[----:B------:R-:W-:Y:S01]  /*2a30*/  UMOV UR4, UR13 ;  /* 0x0000000d00047c82 */ /* 0x000fe20008000000 */
[----:B------:R-:W-:Y:S01]  /*2a40*/  UMOV UR5, URZ ;  /* 0x000000ff00057c82 */ /* 0x000fe20008000000 */
[----:B------:R1:W-:Y:S01]  /*2a50*/  UTCHMMA gdesc[UR6], gdesc[UR8], tmem[UR21], tmem[UR30], idesc[UR31], !UPT ;  /* 0x00ff1e08060075ea */ /* 0x0003e2000f800015 */
[----:B------:R-:W-:Y:S01]  /*2a60*/  UMOV UR36, 0x0 ;  /* 0x0000000000247882 */ /* 0x000fe20000000000 */
[----:B------:R-:W-:Y:S01]  /*2a70*/  UMOV UR37, 0x4080910 ;  /* 0x0408091000257882 */ /* 0x000fe20000000000 */
[----:B------:R1:W-:Y:S01]  /*2a80*/  UTCHMMA gdesc[UR28], gdesc[UR26], tmem[UR21], tmem[UR32], idesc[UR33], UPT ;  /* 0x00ff201a1c0075ea */ /* 0x0003e2000b800015 */
[----:B------:R-:W-:Y:S01]  /*2a90*/  UMOV UR4, UR4 ;  /* 0x0000000400047c82 */ /* 0x000fe20008000000 */
[----:B------:R1:W-:Y:S01]  /*2aa0*/  UTCHMMA gdesc[UR14], gdesc[UR16], tmem[UR21], tmem[UR34], idesc[UR35], UPT ;  /* 0x00ff22100e0075ea */ /* 0x0003e2000b800015 */
[----:B------:R1:W-:Y:S01]  /*2ab0*/  UTCHMMA gdesc[UR18], gdesc[UR24], tmem[UR21], tmem[UR36], idesc[UR37], UPT ;  /* 0x00ff2418120075ea */ /* 0x0003e2000b800015 */
[----:B------:R1:W-:Y:S01]  /*2ac0*/  UTCBAR [UR4], URZ ;  /* 0x000000ff040073e9 */ /* 0x0003e200080000ff */
[----:B------:R-:W-:Y:S01]  /*2ad0*/  NOP ;  /* 0x0000000000007918 */ /* 0x000fe20000000000 */
.L_x_6:
[----:B------:R-:W-:Y:S01]  /*2ae0*/  BAR.SYNC.DEFER_BLOCKING 0x0 ;  /* 0x0000000000007b1d */ /* 0x000fe20000010000 */
[----:B------:R-:W-:Y:S02]  /*2af0*/  ISETP.GE.AND P3, PT, R14, R116, PT ;  /* 0x000000740e00720c */ /* 0x000fe40003f66270 */
[----:B------:R-:W-:Y:S02]  /*2b00*/  IADD3 R50, P6, PT, R50, R112, RZ ;  /* 0x0000007032327210 */ /* 0x000fe40007fde0ff */
[----:B------:R-:W-:Y:S01]  /*2b10*/  SEL R118, RZ, 0x4, P3 ;  /* 0x00000004ff767807 */ /* 0x000fe20001800000 */
[----:B-1----:R-:W-:Y:S02]  /*2b20*/  UMOV UR4, URZ ;  /* 0x000000ff00047c82 */ /* 0x002fe40008000000 */
[----:B------:R-:W-:Y:S01]  /*2b30*/  IMAD.X R51, R51, 0x1, R114, P6 ;  /* 0x0000000133337824 */ /* 0x000fe200030e0672 */
[----:B------:R-:W-:-:S04]  /*2b40*/  SEL R118, R118, RZ, P2 ;  /* 0x000000ff76767207 */ /* 0x000fc80001000000 */
[----:B------:R-:W-:Y:S01]  /*2b50*/  ISETP.NE.U32.AND P3, PT, R118, RZ, PT ;  /* 0x000000ff7600720c */ /* 0x000fe20003f65070 */
[----:B------:R-:W-:Y:S01]  /*2b60*/  @!PT LDS RZ, [RZ] ;  /* 0x00000000fffff984 */ /* 0x000fe20000000800 */
[----:B------:R-:W-:Y:S01]  /*2b70*/  @!PT LDS RZ, [RZ] ;  /* 0x00000000fffff984 */ /* 0x000fe20000000800 */
[----:B------:R-:W-:Y:S01]  /*2b80*/  @!PT LDS RZ, [RZ] ;  /* 0x00000000fffff984 */ /* 0x000fe20000000800 */
[----:B------:R1:W-:Y:S01]  /*2b90*/  LDGSTS.E [R101+0x4000], desc[UR22][R74.64], P5 ;  /* 0x040000004a657fae */ /* 0x0003e2000a9a1016 */
[----:B------:R-:W-:-:S05]  /*2ba0*/  IADD3 R48, P5, PT, R48, R112, RZ ;  /* 0x0000007030307210 */ /* 0x000fca0007fbe0ff */
[----:B------:R-:W-:Y:S01]  /*2bb0*/  IMAD.X R49, R49, 0x1, R114, P5 ;  /* 0x0000000131317824 */ /* 0x000fe200028e0672 */
[----:B------:R-:W-:-:S05]  /*2bc0*/  ISETP.GE.AND P5, PT, R43, R116, PT ;  /* 0x000000742b00720c */ /* 0x000fca0003fa6270 */
[----:B------:R2:W-:Y:S01]  /*2bd0*/  LDGSTS.E [R101+0x4008], desc[UR22][R48.64], P3 ;  /* 0x0400800030657fae */ /* 0x0005e200099a1016 */
[----:B------:R-:W-:Y:S02]  /*2be0*/  ISETP.GE.AND P3, PT, R12, R116, PT ;  /* 0x000000740c00720c */ /* 0x000fe40003f66270 */
[----:B-1----:R-:W-:Y:S02]  /*2bf0*/  SEL R74, RZ, 0x4, P5 ;  /* 0x00000004ff4a7807 */ /* 0x002fe40002800000 */
[----:B------:R-:W-:Y:S02]  /*2c00*/  SEL R118, RZ, 0x4, P3 ;  /* 0x00000004ff767807 */ /* 0x000fe40001800000 */
[----:B------:R-:W-:Y:S02]  /*2c10*/  SEL R74, R74, RZ, P2 ;  /* 0x000000ff4a4a7207 */ /* 0x000fe40001000000 */
[----:B------:R-:W-:Y:S02]  /*2c20*/  SEL R118, R118, RZ, P2 ;  /* 0x000000ff76767207 */ /* 0x000fe40001000000 */
[----:B------:R-:W-:-:S02]  /*2c30*/  ISETP.NE.U32.AND P5, PT, R74, RZ, PT ;  /* 0x000000ff4a00720c */ /* 0x000fc40003fa5070 */
[----:B------:R-:W-:-:S13]  /*2c40*/  ISETP.NE.U32.AND P3, PT, R118, RZ, PT ;  /* 0x000000ff7600720c */ /* 0x000fda0003f65070 */
[----:B------:R1:W-:Y:S01]  /*2c50*/  LDGSTS.E [R103+0x4000], desc[UR22][R50.64], P3 ;  /* 0x0400000032677fae */ /* 0x0003e200099a1016 */
[----:B--2---:R-:W-:-:S05]  /*2c60*/  IADD3 R48, P3, PT, R52, R112, RZ ;  /* 0x0000007034307210 */ /* 0x004fca0007f7e0ff */
[----:B------:R-:W-:Y:S01]  /*2c70*/  IMAD.X R49, R53, 0x1, R114, P3 ;  /* 0x0000000135317824 */ /* 0x000fe200018e0672 */
[----:B------:R-:W-:-:S04]  /*2c80*/  ISETP.GE.AND P3, PT, R41, R116, PT ;  /* 0x000000742900720c */ /* 0x000fc80003f66270 */
[----:B------:R-:W-:Y:S01]  /*2c90*/  SEL R52, RZ, 0x4, P3 ;  /* 0x00000004ff347807 */ /* 0x000fe20001800000 */
[----:B------:R2:W-:Y:S03]  /*2ca0*/  LDGSTS.E [R103+0x4008], desc[UR22][R48.64], P5 ;  /* 0x0400800030677fae */ /* 0x0005e6000a9a1016 */
[----:B------:R-:W-:Y:S02]  /*2cb0*/  SEL R53, R52, RZ, P2 ;  /* 0x000000ff34357207 */ /* 0x000fe40001000000 */
[-C--:B------:R-:W-:Y:S02]  /*2cc0*/  IADD3 R52, P6, PT, R54, R112.reuse, RZ ;  /* 0x0000007036347210 */ /* 0x080fe40007fde0ff */
[----:B------:R-:W-:Y:S02]  /*2cd0*/  ISETP.NE.U32.AND P3, PT, R53, RZ, PT ;  /* 0x000000ff3500720c */ /* 0x000fe40003f65070 */
[----:B------:R-:W-:Y:S01]  /*2ce0*/  IADD3 R54, P5, PT, R56, R112, RZ ;  /* 0x0000007038367210 */ /* 0x000fe20007fbe0ff */
[----:B------:R-:W-:Y:S01]  /*2cf0*/  IMAD.X R53, R55, 0x1, R114, P6 ;  /* 0x0000000137357824 */ /* 0x000fe200030e0672 */
[----:B------:R-:W-:-:S03]  /*2d00*/  ISETP.GE.AND P6, PT, R97, R116, PT ;  /* 0x000000746100720c */ /* 0x000fc60003fc6270 */
[--C-:B------:R-:W-:Y:S01]  /*2d10*/  IMAD.X R55, R57, 0x1, R114.reuse, P5 ;  /* 0x0000000139377824 */ /* 0x100fe200028e0672 */
[-C--:B-1----:R-:W-:Y:S02]  /*2d20*/  IADD3 R50, P5, PT, R58, R112.reuse, RZ ;  /* 0x000000703a327210 */ /* 0x082fe40007fbe0ff */
[----:B------:R-:W-:Y:S02]  /*2d30*/  SEL R56, RZ, 0x4, P6 ;  /* 0x00000004ff387807 */ /* 0x000fe40003000000 */
[----:B--2---:R-:W-:Y:S01]  /*2d40*/  IADD3 R48, P6, PT, R60, R112, RZ ;  /* 0x000000703c307210 */ /* 0x004fe20007fde0ff */
[--C-:B------:R-:W-:Y:S01]  /*2d50*/  IMAD.X R51, R59, 0x1, R114.reuse, P5 ;  /* 0x000000013b337824 */ /* 0x100fe200028e0672 */
[----:B------:R-:W-:Y:S01]  /*2d60*/  SEL R56, R56, RZ, P2 ;  /* 0x000000ff38387207 */ /* 0x000fe20001000000 */
[----:B------:R1:W-:Y:S01]  /*2d70*/  LDGSTS.E [R107+0x4000], desc[UR22][R52.64], P3 ;  /* 0x04000000346b7fae */ /* 0x0003e200099a1016 */
[----:B------:R-:W-:Y:S01]  /*2d80*/  ISETP.GE.AND P5, PT, R99, R116, PT ;  /* 0x000000746300720c */ /* 0x000fe20003fa6270 */
[----:B------:R-:W-:Y:S01]  /*2d90*/  IMAD.X R49, R61, 0x1, R114, P6 ;  /* 0x000000013d317824 */ /* 0x000fe200030e0672 */
[----:B------:R-:W-:-:S02]  /*2da0*/  ISETP.NE.U32.AND P3, PT, R56, RZ, PT ;  /* 0x000000ff3800720c */ /* 0x000fc40003f65070 */
[----:B------:R-:W-:Y:S02]  /*2db0*/  SEL R58, RZ, 0x4, P5 ;  /* 0x00000004ff3a7807 */ /* 0x000fe40002800000 */
[-C--:B------:R-:W-:Y:S02]  /*2dc0*/  ISETP.GE.AND P5, PT, R15, R116.reuse, PT ;  /* 0x000000740f00720c */ /* 0x080fe40003fa6270 */
[----:B------:R-:W-:Y:S02]  /*2dd0*/  SEL R58, R58, RZ, P2 ;  /* 0x000000ff3a3a7207 */ /* 0x000fe40001000000 */
[----:B------:R-:W-:Y:S02]  /*2de0*/  SEL R59, RZ, 0x4, P5 ;  /* 0x00000004ff3b7807 */ /* 0x000fe40002800000 */
[----:B------:R-:W-:Y:S02]  /*2df0*/  ISETP.GE.AND P5, PT, R105, R116, PT ;  /* 0x000000746900720c */ /* 0x000fe40003fa6270 */
[----:B------:R-:W-:Y:S01]  /*2e00*/  SEL R59, R59, RZ, P2 ;  /* 0x000000ff3b3b7207 */ /* 0x000fe20001000000 */
[----:B------:R-:W-:Y:S01]  /*2e10*/  LDGSTS.E [R107+0x4008], desc[UR22][R54.64], P3 ;  /* 0x04008000366b7fae */ /* 0x000fe200099a1016 */
[----:B------:R-:W-:-:S02]  /*2e20*/  ISETP.NE.U32.AND P3, PT, R58, RZ, PT ;  /* 0x000000ff3a00720c */ /* 0x000fc40003f65070 */
[----:B------:R-:W-:Y:S02]  /*2e30*/  SEL R60, RZ, 0x4, P5 ;  /* 0x00000004ff3c7807 */ /* 0x000fe40002800000 */
[----:B------:R-:W-:Y:S02]  /*2e40*/  ISETP.NE.U32.AND P5, PT, R59, RZ, PT ;  /* 0x000000ff3b00720c */ /* 0x000fe40003fa5070 */
[----:B------:R-:W-:Y:S02]  /*2e50*/  IADD3 R56, P6, PT, R62, R112, RZ ;  /* 0x000000703e387210 */ /* 0x000fe40007fde0ff */
[----:B------:R-:W-:-:S03]  /*2e60*/  SEL R60, R60, RZ, P2 ;  /* 0x000000ff3c3c7207 */ /* 0x000fc60001000000 */
[----:B------:R-:W-:Y:S01]  /*2e70*/  IMAD.X R57, R63, 0x1, R114, P6 ;  /* 0x000000013f397824 */ /* 0x000fe200030e0672 */
[----:B-1----:R-:W-:Y:S01]  /*2e80*/  IADD3 R52, P6, PT, R64, R112, RZ ;  /* 0x0000007040347210 */ /* 0x002fe20007fde0ff */
[----:B------:R1:W-:Y:S01]  /*2e90*/  LDGSTS.E [R115+0x4000], desc[UR22][R50.64], P3 ;  /* 0x0400000032737fae */ /* 0x0003e200099a1016 */
[----:B------:R-:W-:-:S03]  /*2ea0*/  ISETP.NE.U32.AND P3, PT, R60, RZ, PT ;  /* 0x000000ff3c00720c */ /* 0x000fc60003f65070 */
[----:B------:R2:W-:Y:S01]  /*2eb0*/  LDGSTS.E [R115+0x4008], desc[UR22][R48.64], P5 ;  /* 0x0400800030737fae */ /* 0x0005e2000a9a1016 */
[----:B------:R-:W-:Y:S01]  /*2ec0*/  ISETP.GE.AND P5, PT, R109, R116, PT ;  /* 0x000000746d00720c */ /* 0x000fe20003fa6270 */
[--C-:B------:R-:W-:Y:S01]  /*2ed0*/  IMAD.X R53, R65, 0x1, R114.reuse, P6 ;  /* 0x0000000141357824 */ /* 0x100fe200030e0672 */
[----:B------:R-:W-:Y:S02]  /*2ee0*/  IADD3 R58, P6, PT, R66, R112, RZ ;  /* 0x00000070423a7210 */ /* 0x000fe40007fde0ff */
[----:B------:R-:W-:Y:S02]  /*2ef0*/  SEL R62, RZ, 0x4, P5 ;  /* 0x00000004ff3e7807 */ /* 0x000fe40002800000 */
[-C--:B------:R-:W-:Y:S01]  /*2f00*/  ISETP.GE.AND P5, PT, R111, R116.reuse, PT ;  /* 0x000000746f00720c */ /* 0x080fe20003fa6270 */
[----:B------:R-:W-:Y:S01]  /*2f10*/  IMAD.X R59, R67, 0x1, R114, P6 ;  /* 0x00000001433b7824 */ /* 0x000fe200030e0672 */
[----:B------:R-:W-:Y:S01]  /*2f20*/  SEL R62, R62, RZ, P2 ;  /* 0x000000ff3e3e7207 */ /* 0x000fe20001000000 */
[----:B------:R3:W-:Y:S01]  /*2f30*/  LDGSTS.E [R123+0x4000], desc[UR22][R56.64], P3 ;  /* 0x04000000387b7fae */ /* 0x0007e200099a1016 */
[----:B-1----:R-:W-:Y:S01]  /*2f40*/  SEL R50, RZ, 0x4, P5 ;  /* 0x00000004ff327807 */ /* 0x002fe20002800000 */
[----:B--2---:R-:W-:Y:S01]  /*2f50*/  IMAD.SHL.U32 R49, R45, 0x4, RZ ;  /* 0x000000042d317824 */ /* 0x004fe200078e00ff */
[----:B------:R-:W-:-:S02]  /*2f60*/  ISETP.GE.AND P5, PT, R113, R116, PT ;  /* 0x000000747100720c */ /* 0x000fc40003fa6270 */
[-C--:B------:R-:W-:Y:S02]  /*2f70*/  IADD3 R54, P6, PT, R68, R112.reuse, RZ ;  /* 0x0000007044367210 */ /* 0x080fe40007fde0ff */
[----:B------:R-:W-:Y:S02]  /*2f80*/  SEL R50, R50, RZ, P2 ;  /* 0x000000ff32327207 */ /* 0x000fe40001000000 */
[----:B------:R-:W-:Y:S01]  /*2f90*/  ISETP.NE.U32.AND P3, PT, R62, RZ, PT ;  /* 0x000000ff3e00720c */ /* 0x000fe20003f65070 */
[----:B------:R-:W-:Y:S01]  /*2fa0*/  IMAD.X R55, R69, 0x1, R114, P6 ;  /* 0x0000000145377824 */ /* 0x000fe200030e0672 */
[----:B------:R-:W-:Y:S02]  /*2fb0*/  SEL R48, RZ, 0x4, P5 ;  /* 0x00000004ff307807 */ /* 0x000fe40002800000 */
[----:B------:R-:W-:Y:S02]  /*2fc0*/  ISETP.NE.U32.AND P5, PT, R50, RZ, PT ;  /* 0x000000ff3200720c */ /* 0x000fe40003fa5070 */
[----:B------:R-:W-:-:S02]  /*2fd0*/  IADD3 R60, P6, PT, R70, R112, RZ ;  /* 0x00000070463c7210 */ /* 0x000fc40007fde0ff */
[----:B------:R-:W-:-:S03]  /*2fe0*/  SEL R48, R48, RZ, P2 ;  /* 0x000000ff30307207 */ /* 0x000fc60001000000 */
[--C-:B------:R-:W-:Y:S01]  /*2ff0*/  IMAD.X R61, R71, 0x1, R114.reuse, P6 ;  /* 0x00000001473d7824 */ /* 0x100fe200030e0672 */
[-C--:B------:R-:W-:Y:S01]  /*3000*/  IADD3 R62, P6, PT, R72, R112.reuse, RZ ;  /* 0x00000070483e7210 */ /* 0x080fe20007fde0ff */
[----:B------:R1:W-:Y:S01]  /*3010*/  LDGSTS.E [R123+0x4008], desc[UR22][R52.64], P3 ;  /* 0x04008000347b7fae */ /* 0x0003e200099a1016 */
[----:B------:R-:W-:Y:S02]  /*3020*/  ISETP.NE.U32.AND P3, PT, R48, RZ, PT ;  /* 0x000000ff3000720c */ /* 0x000fe40003f65070 */
[----:B------:R-:W-:Y:S01]  /*3030*/  SHF.R.S32.HI R48, RZ, 0x1f, R45 ;  /* 0x0000001fff307819 */ /* 0x000fe2000001142d */
[----:B------:R-:W-:Y:S01]  /*3040*/  IMAD.X R63, R73, 0x1, R114, P6 ;  /* 0x00000001493f7824 */ /* 0x000fe200030e0672 */
[----:B------:R2:W-:Y:S01]  /*3050*/  LDGSTS.E [R125+0x4000], desc[UR22][R58.64], P5 ;  /* 0x040000003a7d7fae */ /* 0x0005e2000a9a1016 */
[----:B------:R-:W-:Y:S02]  /*3060*/  IADD3 R64, P6, PT, R86, R112, RZ ;  /* 0x0000007056407210 */ /* 0x000fe40007fde0ff */
[----:B------:R-:W-:-:S02]  /*3070*/  ISETP.GE.AND P5, PT, R117, R116, PT ;  /* 0x000000747500720c */ /* 0x000fc40003fa6270 */
[----:B------:R-:W-:Y:S01]  /*3080*/  SHF.L.U64.HI R51, R45, 0x2, R48 ;  /* 0x000000022d337819 */ /* 0x000fe20000010230 */
[----:B------:R-:W-:Y:S01]  /*3090*/  IMAD.X R65, R87, 0x1, R114, P6 ;  /* 0x0000000157417824 */ /* 0x000fe200030e0672 */
[----:B------:R-:W-:Y:S02]  /*30a0*/  SEL R50, RZ, 0x4, P5 ;  /* 0x00000004ff327807 */ /* 0x000fe40002800000 */
[----:B------:R-:W-:Y:S01]  /*30b0*/  IADD3 R66, P6, PT, R76, R49, RZ ;  /* 0x000000314c427210 */ /* 0x000fe20007fde0ff */
[----:B------:R4:W-:Y:S01]  /*30c0*/  LDGSTS.E [R125+0x4008], desc[UR22][R54.64], P3 ;  /* 0x04008000367d7fae */ /* 0x0009e200099a1016 */
[----:B------:R-:W-:Y:S02]  /*30d0*/  SEL R50, R50, RZ, P2 ;  /* 0x000000ff32327207 */ /* 0x000fe40001000000 */
[----:B---3--:R-:W-:Y:S01]  /*30e0*/  IADD3 R56, P5, PT, R88, R112, RZ ;  /* 0x0000007058387210 */ /* 0x008fe20007fbe0ff */
[----:B------:R-:W-:Y:S01]  /*30f0*/  IMAD.X R67, R77, 0x1, R51, P6 ;  /* 0x000000014d437824 */ /* 0x000fe200030e0633 */
[----:B------:R-:W-:-:S02]  /*3100*/  ISETP.NE.U32.AND P6, PT, R50, RZ, PT ;  /* 0x000000ff3200720c */ /* 0x000fc40003fc5070 */
[-C--:B------:R-:W-:Y:S01]  /*3110*/  ISETP.GE.AND P3, PT, R119, R116.reuse, PT ;  /* 0x000000747700720c */ /* 0x080fe20003f66270 */
[----:B------:R-:W-:Y:S01]  /*3120*/  IMAD.X R57, R89, 0x1, R114, P5 ;  /* 0x0000000159397824 */ /* 0x000fe200028e0672 */
[-C--:B-1----:R-:W-:Y:S02]  /*3130*/  IADD3 R52, P5, PT, R78, R49.reuse, RZ ;  /* 0x000000314e347210 */ /* 0x082fe40007fbe0ff */
[----:B------:R-:W-:Y:S02]  /*3140*/  SEL R50, RZ, 0x4, P3 ;  /* 0x00000004ff327807 */ /* 0x000fe40001800000 */
[-C--:B------:R-:W-:Y:S01]  /*3150*/  ISETP.GE.AND P3, PT, R121, R116.reuse, PT ;  /* 0x000000747900720c */ /* 0x080fe20003f66270 */
[--C-:B------:R-:W-:Y:S01]  /*3160*/  IMAD.X R53, R79, 0x1, R51.reuse, P5 ;  /* 0x000000014f357824 */ /* 0x100fe200028e0633 */
[----:B--2---:R-:W-:Y:S02]  /*3170*/  IADD3 R58, P5, PT, R80, R49, RZ ;  /* 0x00000031503a7210 */ /* 0x004fe40007fbe0ff */
[----:B------:R-:W-:Y:S01]  /*3180*/  SEL R50, R50, RZ, P2 ;  /* 0x000000ff32327207 */ /* 0x000fe20001000000 */
[----:B------:R1:W-:Y:S01]  /*3190*/  LDGSTS.E [R94+0x4000], desc[UR22][R60.64], P6 ;  /* 0x040000003c5e7fae */ /* 0x0003e2000b1a1016 */
[----:B------:R-:W-:Y:S01]  /*31a0*/  SEL R70, RZ, 0x4, P3 ;  /* 0x00000004ff467807 */ /* 0x000fe20001800000 */
[----:B------:R-:W-:Y:S01]  /*31b0*/  IMAD.X R59, R81, 0x1, R51, P5 ;  /* 0x00000001513b7824 */ /* 0x000fe200028e0633 */
[----:B------:R-:W-:-:S02]  /*31c0*/  ISETP.GE.AND P3, PT, R13, R116, PT ;  /* 0x000000740d00720c */ /* 0x000fc40003f66270 */
[-C--:B------:R-:W-:Y:S02]  /*31d0*/  IADD3 R68, P6, PT, R82, R49.reuse, RZ ;  /* 0x0000003152447210 */ /* 0x080fe40007fde0ff */
[----:B------:R-:W-:Y:S02]  /*31e0*/  ISETP.NE.U32.AND P5, PT, R50, RZ, PT ;  /* 0x000000ff3200720c */ /* 0x000fe40003fa5070 */
[----:B------:R-:W-:Y:S01]  /*31f0*/  SEL R50, RZ, 0x4, P3 ;  /* 0x00000004ff327807 */ /* 0x000fe20001800000 */
[----:B------:R-:W-:Y:S01]  /*3200*/  IMAD.X R69, R83, 0x1, R51, P6 ;  /* 0x0000000153457824 */ /* 0x000fe200030e0633 */
[----:B------:R-:W-:Y:S02]  /*3210*/  ISETP.GE.AND P3, PT, R26, R116, PT ;  /* 0x000000741a00720c */ /* 0x000fe40003f66270 */
[----:B----4-:R-:W-:Y:S02]  /*3220*/  IADD3 R54, P6, PT, R84, R49, RZ ;  /* 0x0000003154367210 */ /* 0x010fe40007fde0ff */
[----:B-1----:R-:W-:-:S02]  /*3230*/  SEL R60, RZ, 0x4, P3 ;  /* 0x00000004ff3c7807 */ /* 0x002fc40001800000 */
[----:B------:R-:W-:Y:S01]  /*3240*/  SEL R70, R70, RZ, P2 ;  /* 0x000000ff46467207 */ /* 0x000fe20001000000 */
[--C-:B------:R-:W-:Y:S01]  /*3250*/  IMAD.X R55, R85, 0x1, R51.reuse, P6 ;  /* 0x0000000155377824 */ /* 0x100fe200030e0633 */
[----:B------:R-:W-:Y:S01]  /*3260*/  SEL R71, R60, RZ, P2 ;  /* 0x000000ff3c477207 */ /* 0x000fe20001000000 */
[----:B------:R1:W-:Y:S01]  /*3270*/  LDGSTS.E [R94+0x4008], desc[UR22][R62.64], P5 ;  /* 0x040080003e5e7fae */ /* 0x0003e2000a9a1016 */
[----:B------:R-:W-:Y:S02]  /*3280*/  SEL R50, R50, RZ, P2 ;  /* 0x000000ff32327207 */ /* 0x000fe40001000000 */
[----:B------:R-:W-:Y:S02]  /*3290*/  IADD3 R60, P6, PT, R90, R49, RZ ;  /* 0x000000315a3c7210 */ /* 0x000fe40007fde0ff */
[----:B------:R-:W-:Y:S02]  /*32a0*/  ISETP.NE.U32.AND P3, PT, R70, RZ, PT ;  /* 0x000000ff4600720c */ /* 0x000fe40003f65070 */
[----:B------:R-:W-:Y:S01]  /*32b0*/  ISETP.NE.U32.AND P2, PT, R50, RZ, PT ;  /* 0x000000ff3200720c */ /* 0x000fe20003f45070 */
[----:B------:R-:W-:Y:S01]  /*32c0*/  IMAD.X R61, R91, 0x1, R51, P6 ;  /* 0x000000015b3d7824 */ /* 0x000fe200030e0633 */
[----:B------:R-:W-:-:S02]  /*32d0*/  ISETP.NE.U32.AND P6, PT, R71, RZ, PT ;  /* 0x000000ff4700720c */ /* 0x000fc40003fc5070 */
[----:B------:R-:W-:-:S05]  /*32e0*/  IADD3 R70, P5, PT, R92, R49, RZ ;  /* 0x000000315c467210 */ /* 0x000fca0007fbe0ff */
[----:B------:R-:W-:Y:S01]  /*32f0*/  IMAD.X R71, R93, 0x1, R51, P5 ;  /* 0x000000015d477824 */ /* 0x000fe200028e0633 */
[----:B------:R-:W-:Y:S01]  /*3300*/  IADD3 R46, P5, PT, R46, R49, RZ ;  /* 0x000000312e2e7210 */ /* 0x000fe20007fbe0ff */
[----:B------:R1:W-:Y:S01]  /*3310*/  LDGSTS.E [R98+0x4000], desc[UR22][R64.64], P3 ;  /* 0x0400000040627fae */ /* 0x0003e200099a1016 */
[----:B------:R-:W-:-:S03]  /*3320*/  ISETP.GE.AND P3, PT, R16, 0x40, PT ;  /* 0x000000401000780c */ /* 0x000fc60003f66270 */
[----:B------:R1:W-:Y:S01]  /*3330*/  LDGSTS.E [R98+0x4008], desc[UR22][R56.64], P2 ;  /* 0x0400800038627fae */ /* 0x0003e200091a1016 */
[----:B------:R-:W-:Y:S01]  /*3340*/  IMAD.X R47, R47, 0x1, R51, P5 ;  /* 0x000000012f2f7824 */ /* 0x000fe200028e0633 */
[----:B------:R-:W-:Y:S02]  /*3350*/  ISETP.GE.AND P2, PT, R16, 0x20, PT ;  /* 0x000000201000780c */ /* 0x000fe40003f46270 */
        /* <DEDUP_REMOVED lines=8> */
[----:B------:R1:W-:Y:S04]  /*33e0*/  LDGSTS.E [R106+0x8e00], desc[UR22][R46.64], P6 ;  /* 0x08e000002e6a7fae */ /* 0x0003e8000b1a1016 */
[----:B------:R-:W0:Y:S01]  /*33f0*/  LDGDEPBAR ;  /* 0x00000000000079af */ /* 0x000e220000000000 */
[----:B------:R-:W-:Y:S05]  /*3400*/  @!P3 BRA `(.L_x_7) ;  /* 0x000000140084b947 */ /* 0x000fea0003800000 */
[----:B-1----:R-:W-:Y:S01]  /*3410*/  SHF.R.S32.HI R55, RZ, 0x1f, R27 ;  /* 0x0000001fff377819 */ /* 0x002fe2000001141b */
[----:B------:R-:W1:Y:S01]  /*3420*/  LDC.64 R52, c[0x0][0x388] ;  /* 0x0000e200ff347b82 */ /* 0x000e620000000a00 */
[C---:B------:R-:W-:Y:S01]  /*3430*/  IADD3 R68, P5, PT, R27.reuse, R28, RZ ;  /* 0x0000001c1b447210 */ /* 0x040fe20007fbe0ff */
[----:B------:R-:W-:Y:S01]  /*3440*/  VIADD R24, R24, 0xffffffa0 ;  /* 0xffffffa018187836 */ /* 0x000fe20000000000 */
[C---:B------:R-:W-:Y:S01]  /*3450*/  IADD3 R64, P3, PT, R27.reuse, R4, RZ ;  /* 0x000000041b407210 */ /* 0x040fe20007f7e0ff */
[----:B------:R-:W-:Y:S01]  /*3460*/  IMAD.MOV.U32 R56, RZ, RZ, RZ ;  /* 0x000000ffff387224 */ /* 0x000fe200078e00ff */
[-C--:B------:R-:W-:Y:S01]  /*3470*/  LEA.HI.X.SX32 R115, R28, R55.reuse, 0x1, P5 ;  /* 0x000000371c737211 */ /* 0x080fe200028f0eff */
[----:B------:R-:W-:Y:S01]  /*3480*/  UMOV UR18, UR13 ;  /* 0x0000000d00127c82 */ /* 0x000fe20008000000 */
[----:B------:R-:W-:Y:S01]  /*3490*/  LEA.HI.X.SX32 R69, R4, R55, 0x1, P3 ;  /* 0x0000003704457211 */ /* 0x000fe200018f0eff */
[----:B------:R-:W2:Y:S01]  /*34a0*/  LDC.64 R46, c[0x0][0x380] ;  /* 0x0000e000ff2e7b82 */ /* 0x000ea20000000a00 */
[C---:B------:R-:W-:Y:S01]  /*34b0*/  IADD3 R59, P6, PT, R27.reuse, R5, RZ ;  /* 0x000000051b3b7210 */ /* 0x040fe20007fde0ff */
[----:B------:R-:W-:Y:S01]  /*34c0*/  UMOV UR19, 0x1 ;  /* 0x0000000100137882 */ /* 0x000fe20000000000 */
[C---:B------:R-:W-:Y:S01]  /*34d0*/  IADD3 R58, P5, PT, R27.reuse, R6, RZ ;  /* 0x000000061b3a7210 */ /* 0x040fe20007fbe0ff */
[----:B------:R-:W-:Y:S01]  /*34e0*/  UMOV UR20, 0x2 ;  /* 0x0000000200147882 */ /* 0x000fe20000000000 */
[----:B------:R-:W-:Y:S01]  /*34f0*/  IADD3 R57, P3, PT, R27, R7, RZ ;  /* 0x000000071b397210 */ /* 0x000fe20007f7e0ff */
[----:B------:R-:W-:Y:S01]  /*3500*/  UMOV UR5, URZ ;  /* 0x000000ff00057c82 */ /* 0x000fe20008000000 */
[-C--:B------:R-:W-:Y:S01]  /*3510*/  LEA.HI.X.SX32 R74, R5, R55.reuse, 0x1, P6 ;  /* 0x00000037054a7211 */ /* 0x080fe200030f0eff */
[----:B------:R-:W-:Y:S01]  /*3520*/  UMOV UR6, URZ ;  /* 0x000000ff00067c82 */ /* 0x000fe20008000000 */
[-C--:B------:R-:W-:Y:S01]  /*3530*/  LEA.HI.X.SX32 R67, R6, R55.reuse, 0x1, P5 ;  /* 0x0000003706437211 */ /* 0x080fe200028f0eff */
[----:B------:R-:W-:Y:S01]  /*3540*/  UMOV UR7, URZ ;  /* 0x000000ff00077c82 */ /* 0x000fe20008000000 */
[----:B------:R-:W-:-:S02]  /*3550*/  LEA.HI.X.SX32 R66, R7, R55, 0x1, P3 ;  /* 0x0000003707427211 */ /* 0x000fc400018f0eff */
[C---:B------:R-:W-:Y:S02]  /*3560*/  IADD3 R50, P6, PT, R27.reuse, R8, RZ ;  /* 0x000000081b327210 */ /* 0x040fe40007fde0ff */
[----:B------:R-:W-:Y:S01]  /*3570*/  IADD3 R28, P5, PT, R27, R9, RZ ;  /* 0x000000091b1c7210 */ /* 0x000fe20007fbe0ff */
[----:B-1----:R-:W-:Y:S01]  /*3580*/  IMAD.WIDE.U32 R6, R45, 0xc, R52 ;  /* 0x0000000c2d067825 */ /* 0x002fe200078e0034 */
[----:B------:R-:W-:Y:S02]  /*3590*/  IADD3 R63, P3, PT, R27, R10, RZ ;  /* 0x0000000a1b3f7210 */ /* 0x000fe40007f7e0ff */
[-C--:B------:R-:W-:Y:S01]  /*35a0*/  LEA.HI.X.SX32 R65, R8, R55.reuse, 0x1, P6 ;  /* 0x0000003708417211 */ /* 0x080fe200030f0eff */
[-C--:B------:R-:W-:Y:S01]  /*35b0*/  IMAD R27, R119, R44.reuse, RZ ;  /* 0x0000002c771b7224 */ /* 0x080fe200078e02ff */
[-C--:B------:R-:W-:Y:S01]  /*35c0*/  LEA.HI.X.SX32 R61, R9, R55.reuse, 0x1, P5 ;  /* 0x00000037093d7211 */ /* 0x080fe200028f0eff */
[-C--:B------:R-:W-:Y:S01]  /*35d0*/  IMAD R45, R117, R44.reuse, RZ ;  /* 0x0000002c752d7224 */ /* 0x080fe200078e02ff */
[----:B------:R-:W-:Y:S01]  /*35e0*/  LEA.HI.X.SX32 R10, R10, R55, 0x1, P3 ;  /* 0x000000370a0a7211 */ /* 0x000fe200018f0eff */
[----:B------:R-:W-:Y:S01]  /*35f0*/  IMAD R55, R121, R44, RZ ;  /* 0x0000002c79377224 */ /* 0x000fe200078e02ff */
[----:B------:R-:W-:Y:S01]  /*3600*/  SHF.R.S32.HI R80, RZ, 0x1f, R18 ;  /* 0x0000001fff507819 */ /* 0x000fe20000011412 */
[----:B------:R-:W-:Y:S01]  /*3610*/  IMAD R53, R48, 0xc, RZ ;  /* 0x0000000c30357824 */ /* 0x000fe200078e02ff */
[----:B------:R-:W-:-:S02]  /*3620*/  IADD3 R71, P3, PT, R18, R95, RZ ;  /* 0x0000005f12477210 */ /* 0x000fc40007f7e0ff */
[----:B------:R-:W-:Y:S01]  /*3630*/  SHF.R.S32.HI R5, RZ, 0x1f, R16 ;  /* 0x0000001fff057819 */ /* 0x000fe20000011410 */
[----:B------:R-:W-:Y:S01]  /*3640*/  IMAD.IADD R8, R7, 0x1, R53 ;  /* 0x0000000107087824 */ /* 0x000fe200078e0235 */
[----:B------:R-:W-:Y:S02]  /*3650*/  LEA.HI.X.SX32 R86, R95, R80, 0x1, P3 ;  /* 0x000000505f567211 */ /* 0x000fe400018f0eff */
[C---:B------:R-:W-:Y:S02]  /*3660*/  IADD3 R54, P5, PT, R18.reuse, R55, RZ ;  /* 0x0000003712367210 */ /* 0x040fe40007fbe0ff */
[C---:B------:R-:W-:Y:S02]  /*3670*/  IADD3 R75, P3, PT, R18.reuse, R19, RZ ;  /* 0x00000013124b7210 */ /* 0x040fe40007f7e0ff */
[----:B------:R-:W-:Y:S01]  /*3680*/  IADD3 R73, P6, PT, R18, R17, RZ ;  /* 0x0000001112497210 */ /* 0x000fe20007fde0ff */
[----:B------:R-:W-:Y:S01]  /*3690*/  IMAD.SHL.U32 R95, R54, 0x4, RZ ;  /* 0x00000004365f7824 */ /* 0x000fe200078e00ff */
[----:B------:R-:W-:Y:S01]  /*36a0*/  LEA.HI R9, R5, R16, RZ, 0x5 ;  /* 0x0000001005097211 */ /* 0x000fe200078f28ff */
[----:B--2---:R-:W-:Y:S01]  /*36b0*/  IMAD.WIDE.U32 R4, R108, 0xc, R46 ;  /* 0x0000000c6c047825 */ /* 0x004fe200078e002e */
[----:B------:R-:W-:-:S02]  /*36c0*/  LEA.HI.X.SX32 R55, R55, R80, 0x1, P5 ;  /* 0x0000005037377211 */ /* 0x000fc400028f0eff */
[----:B------:R-:W-:Y:S01]  /*36d0*/  LEA.HI.X.SX32 R84, R19, R80, 0x1, P3 ;  /* 0x0000005013547211 */ /* 0x000fe200018f0eff */
[----:B------:R-:W-:Y:S01]  /*36e0*/  IMAD R47, R113, R44, RZ ;  /* 0x0000002c712f7224 */ /* 0x000fe200078e02ff */
[----:B------:R-:W-:Y:S02]  /*36f0*/  IADD3 R77, P5, PT, R18, R23, RZ ;  /* 0x00000017124d7210 */ /* 0x000fe40007fbe0ff */
[-C--:B------:R-:W-:Y:S01]  /*3700*/  LEA.HI.X.SX32 R16, R17, R80.reuse, 0x1, P6 ;  /* 0x0000005011107211 */ /* 0x080fe200030f0eff */
[----:B------:R-:W-:Y:S01]  /*3710*/  IMAD.SHL.U32 R17, R68, 0x4, RZ ;  /* 0x0000000444117824 */ /* 0x000fe200078e00ff */
[C---:B------:R-:W-:Y:S02]  /*3720*/  IADD3 R81, P3, PT, R18.reuse, R25, RZ ;  /* 0x0000001912517210 */ /* 0x040fe40007f7e0ff */
[----:B------:R-:W-:Y:S02]  /*3730*/  IADD3 R79, P6, PT, R18, R11, RZ ;  /* 0x0000000b124f7210 */ /* 0x000fe40007fde0ff */
[-C--:B------:R-:W-:Y:S01]  /*3740*/  LEA.HI.X.SX32 R82, R23, R80.reuse, 0x1, P5 ;  /* 0x0000005017527211 */ /* 0x080fe200028f0eff */
[----:B------:R-:W-:Y:S01]  /*3750*/  IMAD.SHL.U32 R23, R64, 0x4, RZ ;  /* 0x0000000440177824 */ /* 0x000fe200078e00ff */
[----:B------:R-:W-:-:S02]  /*3760*/  LEA.HI.X.SX32 R46, R25, R80, 0x1, P3 ;  /* 0x00000050192e7211 */ /* 0x000fc400018f0eff */
[----:B------:R-:W-:Y:S02]  /*3770*/  IADD3 R83, P5, PT, R18, R29, RZ ;  /* 0x0000001d12537210 */ /* 0x000fe40007fbe0ff */
[-C--:B------:R-:W-:Y:S01]  /*3780*/  LEA.HI.X.SX32 R44, R11, R80.reuse, 0x1, P6 ;  /* 0x000000500b2c7211 */ /* 0x080fe200030f0eff */
[----:B------:R-:W-:Y:S01]  /*3790*/  IMAD R11, R110, 0xc, RZ ;  /* 0x0000000c6e0b7824 */ /* 0x000fe200078e02ff */
[C---:B------:R-:W-:Y:S02]  /*37a0*/  IADD3 R87, P3, PT, R18.reuse, R33, RZ ;  /* 0x0000002112577210 */ /* 0x040fe40007f7e0ff */
[----:B------:R-:W-:Y:S01]  /*37b0*/  IADD3 R85, P6, PT, R18, R31, RZ ;  /* 0x0000001f12557210 */ /* 0x000fe20007fde0ff */
[----:B------:R-:W-:Y:S01]  /*37c0*/  IMAD.IADD R5, R5, 0x1, R11 ;  /* 0x0000000105057824 */ /* 0x000fe200078e020b */
[-C--:B------:R-:W-:Y:S02]  /*37d0*/  LEA.HI.X.SX32 R48, R29, R80.reuse, 0x1, P5 ;  /* 0x000000501d307211 */ /* 0x080fe400028f0eff */
[----:B------:R-:W-:-:S02]  /*37e0*/  LEA.HI.X.SX32 R52, R33, R80, 0x1, P3 ;  /* 0x0000005021347211 */ /* 0x000fc400018f0eff */
[----:B------:R-:W-:Y:S02]  /*37f0*/  IADD3 R89, P5, PT, R18, R35, RZ ;  /* 0x0000002312597210 */ /* 0x000fe40007fbe0ff */
[-C--:B------:R-:W-:Y:S01]  /*3800*/  LEA.HI.X.SX32 R60, R31, R80.reuse, 0x1, P6 ;  /* 0x000000501f3c7211 */ /* 0x080fe200030f0eff */
[----:B------:R-:W-:Y:S01]  /*3810*/  IMAD.SHL.U32 R31, R58, 0x4, RZ ;  /* 0x000000043a1f7824 */ /* 0x000fe200078e00ff */
[C---:B------:R-:W-:Y:S02]  /*3820*/  IADD3 R101, P3, PT, R18.reuse, R27, RZ ;  /* 0x0000001b12657210 */ /* 0x040fe40007f7e0ff */
[C---:B------:R-:W-:Y:S02]  /*3830*/  IADD3 R91, P6, PT, R18.reuse, R37, RZ ;  /* 0x00000025125b7210 */ /* 0x040fe40007fde0ff */
[-C--:B------:R-:W-:Y:S01]  /*3840*/  LEA.HI.X.SX32 R62, R35, R80.reuse, 0x1, P5 ;  /* 0x00000050233e7211 */ /* 0x080fe200028f0eff */
[----:B------:R-:W-:Y:S01]  /*3850*/  IMAD.SHL.U32 R35, R57, 0x4, RZ ;  /* 0x0000000439237824 */ /* 0x000fe200078e00ff */
[----:B------:R-:W-:Y:S01]  /*3860*/  LEA.HI.X.SX32 R76, R27, R80, 0x1, P3 ;  /* 0x000000501b4c7211 */ /* 0x000fe200018f0eff */
[----:B------:R-:W-:Y:S01]  /*3870*/  IMAD.SHL.U32 R27, R59, 0x4, RZ ;  /* 0x000000043b1b7824 */ /* 0x000fe200078e00ff */
[----:B------:R-:W-:-:S02]  /*3880*/  IADD3 R93, P5, PT, R18, R39, RZ ;  /* 0x00000027125d7210 */ /* 0x000fc40007fbe0ff */
[-C--:B------:R-:W-:Y:S02]  /*3890*/  LEA.HI.X.SX32 R70, R37, R80.reuse, 0x1, P6 ;  /* 0x0000005025467211 */ /* 0x080fe400030f0eff */
[C---:B------:R-:W-:Y:S02]  /*38a0*/  IADD3 R103, P3, PT, R18.reuse, R45, RZ ;  /* 0x0000002d12677210 */ /* 0x040fe40007f7e0ff */
[----:B------:R-:W-:Y:S02]  /*38b0*/  IADD3 R107, P6, PT, R18, R47, RZ ;  /* 0x0000002f126b7210 */ /* 0x000fe40007fde0ff */
[----:B------:R-:W-:Y:S02]  /*38c0*/  SHF.R.S32.HI R9, RZ, 0x5, R9 ;  /* 0x00000005ff097819 */ /* 0x000fe40000011409 */
[-C--:B------:R-:W-:Y:S01]  /*38d0*/  LEA.HI.X.SX32 R72, R39, R80.reuse, 0x1, P5 ;  /* 0x0000005027487211 */ /* 0x080fe200028f0eff */
[----:B------:R-:W-:Y:S01]  /*38e0*/  IMAD.SHL.U32 R39, R50, 0x4, RZ ;  /* 0x0000000432277824 */ /* 0x000fe200078e00ff */
[----:B------:R-:W-:-:S02]  /*38f0*/  LEA.HI.X.SX32 R78, R45, R80, 0x1, P3 ;  /* 0x000000502d4e7211 */ /* 0x000fc400018f0eff */
[----:B------:R-:W-:Y:S01]  /*3900*/  LEA.HI.X.SX32 R80, R47, R80, 0x1, P6 ;  /* 0x000000502f507211 */ /* 0x000fe200030f0eff */
[----:B------:R-:W-:Y:S01]  /*3910*/  IMAD.SHL.U32 R47, R28, 0x4, RZ ;  /* 0x000000041c2f7824 */ /* 0x000fe200078e00ff */
[C---:B------:R-:W-:Y:S01]  /*3920*/  VIMNMX R7, PT, PT, R9.reuse, 0x2, !PT ;  /* 0x0000000209077848 */ /* 0x040fe20007fe0100 */
[----:B------:R-:W-:Y:S01]  /*3930*/  VIADD R9, R9, 0xfffffffd ;  /* 0xfffffffd09097836 */ /* 0x000fe20000000000 */
[----:B------:R-:W-:Y:S02]  /*3940*/  SHF.L.U64.HI R37, R50, 0x2, R65 ;  /* 0x0000000232257819 */ /* 0x000fe40000010241 */
[----:B------:R-:W-:Y:S01]  /*3950*/  SHF.L.U64.HI R45, R28, 0x2, R61 ;  /* 0x000000021c2d7819 */ /* 0x000fe2000001023d */
[----:B------:R-:W-:Y:S01]  /*3960*/  VIADD R7, R7, 0xffffffff ;  /* 0xffffffff07077836 */ /* 0x000fe20000000000 */
[C---:B------:R-:W-:Y:S01]  /*3970*/  SHF.L.U64.HI R53, R63.reuse, 0x2, R10 ;  /* 0x000000023f357819 */ /* 0x040fe2000001020a */
[----:B------:R-:W-:Y:S01]  /*3980*/  IMAD.SHL.U32 R63, R63, 0x4, RZ ;  /* 0x000000043f3f7824 */ /* 0x000fe200078e00ff */
[----:B------:R-:W-:-:S02]  /*3990*/  SHF.L.U64.HI R25, R59, 0x2, R74 ;  /* 0x000000023b197819 */ /* 0x000fc4000001024a */
[C---:B------:R-:W-:Y:S01]  /*39a0*/  SHF.L.U64.HI R10, R71.reuse, 0x2, R86 ;  /* 0x00000002470a7819 */ /* 0x040fe20000010256 */
[----:B------:R-:W-:Y:S01]  /*39b0*/  IMAD.SHL.U32 R71, R71, 0x4, RZ ;  /* 0x0000000447477824 */ /* 0x000fe200078e00ff */
        /* <DEDUP_REMOVED lines=28> */
[----:B------:R-:W-:-:S02]  /*3b80*/  SHF.L.U64.HI R11, R68, 0x2, R115 ;  /* 0x00000002440b7819 */ /* 0x000fc40000010273 */
[----:B------:R-:W-:Y:S02]  /*3b90*/  SHF.L.U64.HI R19, R64, 0x2, R69 ;  /* 0x0000000240137819 */ /* 0x000fe40000010245 */
[----:B------:R-:W-:Y:S02]  /*3ba0*/  SHF.L.U64.HI R29, R58, 0x2, R67 ;  /* 0x000000023a1d7819 */ /* 0x000fe40000010243 */
[----:B------:R-:W-:Y:S02]  /*3bb0*/  SHF.L.U64.HI R33, R57, 0x2, R66 ;  /* 0x0000000239217819 */ /* 0x000fe40000010242 */
[----:B------:R-:W-:-:S07]  /*3bc0*/  SHF.L.U64.HI R74, R54, 0x2, R55 ;  /* 0x00000002364a7819 */ /* 0x000fce0000010237 */
.L_x_10:
[----:B------:R-:W-:Y:S01]  /*3bd0*/  UIADD3 UR5, UPT, UPT, UR5, 0x1, URZ ;  /* 0x0000000105057890 */ /* 0x000fe2000fffe0ff */
[----:B------:R-:W-:-:S04]  /*3be0*/  DEPBAR.LE SB0, 0x2 ;  /* 0x000080800000791a */ /* 0x000fc80000000000 */
[----:B------:R-:W-:Y:S01]  /*3bf0*/  ULEA UR13, UR19, UR11, 0x3 ;  /* 0x0000000b130d7291 */ /* 0x000fe2000f8e18ff */
[----:B------:R-:W-:Y:S01]  /*3c00*/  IMAD.U32 R56, R56, -0x80000000, RZ ;  /* 0x8000000038387824 */ /* 0x000fe200078e00ff */
[----:B------:R-:W-:Y:S02]  /*3c10*/  UISETP.GT.AND UP0, UPT, UR5, 0x2, UPT ;  /* 0x000000020500788c */ /* 0x000fe4000bf04270 */
[----:B------:R-:W-:Y:S02]  /*3c20*/  UIADD3 UR13, UPT, UPT, UR13, 0x9000, URZ ;  /* 0x000090000d0d7890 */ /* 0x000fe4000fffe0ff */
[----:B------:R-:W-:Y:S01]  /*3c30*/  USEL UR5, UR5, URZ, !UP0 ;  /* 0x000000ff05057287 */ /* 0x000fe2000c000000 */
[----:B------:R-:W-:Y:S06]  /*3c40*/  BAR.SYNC.DEFER_BLOCKING 0x0 ;  /* 0x0000000000007b1d */ /* 0x000fec0000010000 */
[----:B------:R-:W-:Y:S05]  /*3c50*/  @P4 BRA `(.L_x_8) ;  /* 0x0000000000a04947 */ /* 0x000fea0003800000 */
[----:B------:R-:W-:Y:S02]  /*3c60*/  ULEA UR4, UR5, UR11, 0xc ;  /* 0x0000000b05047291 */ /* 0x000fe4000f8e60ff */
[----:B------:R-:W-:Y:S02]  /*3c70*/  ULEA UR8, UR5, UR11, 0xd ;  /* 0x0000000b05087291 */ /* 0x000fe4000f8e68ff */
[----:B------:R-:W-:Y:S02]  /*3c80*/  UIADD3 UR4, UPT, UPT, UR4, 0x6000, URZ ;  /* 0x0000600004047890 */ /* 0x000fe4000fffe0ff */
[----:B------:R-:W-:Y:S02]  /*3c90*/  USHF.R.U32.HI UR8, URZ, 0x4, UR8 ;  /* 0x00000004ff087899 */ /* 0x000fe40008011608 */
[----:B------:R-:W-:Y:S02]  /*3ca0*/  USHF.R.U32.HI UR4, URZ, 0x4, UR4 ;  /* 0x00000004ff047899 */ /* 0x000fe40008011604 */
[----:B------:R-:W-:-:S02]  /*3cb0*/  USGXT.U32 UR14, UR8, 0xe ;  /* 0x0000000e080e789a */ /* 0x000fc40008000000 */
[----:B------:R-:W-:Y:S02]  /*3cc0*/  USGXT.U32 UR16, UR4, 0xe ;  /* 0x0000000e0410789a */ /* 0x000fe40008000000 */
[----:B------:R-:W-:Y:S01]  /*3cd0*/  UIADD3 UR24, UP0, UPT, UR14, 0x2, URZ ;  /* 0x000000020e187890 */ /* 0x000fe2000ff1e0ff */
[----:B------:R-:W-:Y:S01]  /*3ce0*/  UMOV UR4, URZ ;  /* 0x000000ff00047c82 */ /* 0x000fe20008000000 */
[----:B------:R-:W-:Y:S02]  /*3cf0*/  UMOV UR8, URZ ;  /* 0x000000ff00087c82 */ /* 0x000fe40008000000 */
[----:B------:R-:W-:Y:S02]  /*3d00*/  UIADD3.X UR25, UPT, UPT, UR4, 0x40004040, URZ, UP0, !UPT ;  /* 0x4000404004197890 */ /* 0x000fe400087fe4ff */
[----:B------:R-:W-:Y:S02]  /*3d10*/  UIADD3 UR26, UP0, UPT, UR16, 0x2, URZ ;  /* 0x00000002101a7890 */ /* 0x000fe4000ff1e0ff */
[----:B------:R-:W-:-:S02]  /*3d20*/  UIADD3 UR28, UP1, UPT, UR24, 0x2, URZ ;  /* 0x00000002181c7890 */ /* 0x000fc4000ff3e0ff */
[----:B------:R-:W-:Y:S02]  /*3d30*/  UIADD3.X UR27, UPT, UPT, UR8, 0x40004040, URZ, UP0, !UPT ;  /* 0x40004040081b7890 */ /* 0x000fe400087fe4ff */
[----:B------:R-:W-:Y:S01]  /*3d40*/  UIADD3 UR30, UP0, UPT, UR24, 0x4, URZ ;  /* 0x00000004181e7890 */ /* 0x000fe2000ff1e0ff */
[----:B------:R-:W-:Y:S01]  /*3d50*/  UMOV UR8, UR13 ;  /* 0x0000000d00087c82 */ /* 0x000fe20008000000 */
[----:B------:R-:W-:Y:S01]  /*3d60*/  UMOV UR9, URZ ;  /* 0x000000ff00097c82 */ /* 0x000fe20008000000 */
[----:B------:R-:W-:Y:S01]  /*3d70*/  UIADD3.X UR29, UPT, UPT, UR25, URZ, URZ, UP1, !UPT ;  /* 0x000000ff191d7290 */ /* 0x000fe20008ffe4ff */
[----:B------:R-:W-:Y:S01]  /*3d80*/  UMOV UR4, UR8 ;  /* 0x0000000800047c82 */ /* 0x000fe20008000000 */
[----:B------:R-:W-:Y:S02]  /*3d90*/  UIADD3 UR8, UP1, UPT, UR26, 0x2, URZ ;  /* 0x000000021a087890 */ /* 0x000fe4000ff3e0ff */
[----:B------:R-:W-:Y:S02]  /*3da0*/  UIADD3.X UR31, UPT, UPT, UR25, URZ, URZ, UP0, !UPT ;  /* 0x000000ff191f7290 */ /* 0x000fe400087fe4ff */
[----:B------:R-:W-:-:S02]  /*3db0*/  UIADD3 UR32, UP0, UPT, UR26, 0x4, URZ ;  /* 0x000000041a207890 */ /* 0x000fc4000ff1e0ff */
[----:B------:R-:W-:Y:S02]  /*3dc0*/  UIADD3.X UR9, UPT, UPT, UR27, URZ, URZ, UP1, !UPT ;  /* 0x000000ff1b097290 */ /* 0x000fe40008ffe4ff */
[----:B------:R-:W-:Y:S01]  /*3dd0*/  UIADD3.X UR33, UPT, UPT, UR27, URZ, URZ, UP0, !UPT ;  /* 0x000000ff1b217290 */ /* 0x000fe200087fe4ff */
[----:B------:R-:W-:Y:S01]  /*3de0*/  UMOV UR34, 0x0 ;  /* 0x0000000000227882 */ /* 0x000fe20000000000 */
[----:B------:R-:W-:Y:S01]  /*3df0*/  UMOV UR35, 0x4080910 ;  /* 0x0408091000237882 */ /* 0x000fe20000000000 */
[----:B------:R-:W-:Y:S01]  /*3e00*/  UMOV UR15, 0x40004040 ;  /* 0x40004040000f7882 */ /* 0x000fe20000000000 */
[----:B------:R-:W-:Y:S01]  /*3e10*/  UMOV UR17, 0x40004040 ;  /* 0x4000404000117882 */ /* 0x000fe20000000000 */
[----:B------:R-:W-:Y:S01]  /*3e20*/  UMOV UR36, 0x0 ;  /* 0x0000000000247882 */ /* 0x000fe20000000000 */
[----:B------:R-:W-:Y:S01]  /*3e30*/  UMOV UR37, 0x4080910 ;  /* 0x0408091000257882 */ /* 0x000fe20000000000 */
[----:B------:R-:W-:Y:S01]  /*3e40*/  UMOV UR38, 0x0 ;  /* 0x0000000000267882 */ /* 0x000fe20000000000 */
[----:B------:R-:W-:Y:S01]  /*3e50*/  UMOV UR39, 0x4080910 ;  /* 0x0408091000277882 */ /* 0x000fe20000000000 */
[----:B------:R1:W-:Y:S01]  /*3e60*/  UTCHMMA gdesc[UR14], gdesc[UR16], tmem[UR21], tmem[UR34], idesc[UR35], UPT ;  /* 0x00ff22100e0075ea */ /* 0x0003e2000b800015 */
[----:B------:R-:W-:Y:S01]  /*3e70*/  UMOV UR40, 0x0 ;  /* 0x0000000000287882 */ /* 0x000fe20000000000 */
[----:B------:R-:W-:Y:S01]  /*3e80*/  UMOV UR41, 0x4080910 ;  /* 0x0408091000297882 */ /* 0x000fe20000000000 */
[----:B------:R1:W-:Y:S01]  /*3e90*/  UTCHMMA gdesc[UR24], gdesc[UR26], tmem[UR21], tmem[UR36], idesc[UR37], UPT ;  /* 0x00ff241a180075ea */ /* 0x0003e2000b800015 */
[----:B------:R1:W-:Y:S01]  /*3ea0*/  UTCHMMA gdesc[UR28], gdesc[UR8], tmem[UR21], tmem[UR38], idesc[UR39], UPT ;  /* 0x00ff26081c0075ea */ /* 0x0003e2000b800015 */
[----:B------:R1:W-:Y:S01]  /*3eb0*/  UTCHMMA gdesc[UR30], gdesc[UR32], tmem[UR21], tmem[UR40], idesc[UR41], UPT ;  /* 0x00ff28201e0075ea */ /* 0x0003e2000b800015 */
[----:B------:R1:W-:Y:S01]  /*3ec0*/  UTCBAR [UR4], URZ ;  /* 0x000000ff040073e9 */ /* 0x0003e200080000ff */
[----:B------:R-:W-:Y:S01]  /*3ed0*/  NOP ;  /* 0x0000000000007918 */ /* 0x000fe20000000000 */
.L_x_8:
[----:B------:R-:W2:Y:S01]  /*3ee0*/  SYNCS.PHASECHK.TRANS64.TRYWAIT P5, [UR18], R56 ;  /* 0x00000038ff0075a7 */ /* 0x000ea200080a1112 */
[----:B------:R-:W-:Y:S01]  /*3ef0*/  ISETP.LE.AND P3, PT, R9, UR7, PT ;  /* 0x0000000709007c0c */ /* 0x000fe2000bf63270 */
[----:B-1----:R-:W-:Y:S01]  /*3f00*/  UMOV UR4, UR6 ;  /* 0x0000000600047c82 */ /* 0x002fe20008000000 */
[----:B--2---:R-:W-:Y:S11]  /*3f10*/  @!P5 BRA `(.L_x_9) ;  /* 0x0000001400d0d947 */ /* 0x004ff60003800000 */
.L_x_16:
[----:B------:R-:W-:Y:S01]  /*3f20*/  BAR.SYNC.DEFER_BLOCKING 0x0 ;  /* 0x0000000000007b1d */ /* 0x000fe20000010000 */
[----:B------:R-:W-:Y:S01]  /*3f30*/  ISETP.GE.AND P5, PT, R3, R24, PT ;  /* 0x000000180300720c */ /* 0x000fe20003fa6270 */
[----:B------:R-:W-:Y:S02]  /*3f40*/  UIADD3 UR20, UPT, UPT, UR20, 0x1, URZ ;  /* 0x0000000114147890 */ /* 0x000fe4000fffe0ff */
[----:B------:R-:W-:Y:S01]  /*3f50*/  UIADD3 UR7, UPT, UPT, UR7, 0x1, URZ ;  /* 0x0000000107077890 */ /* 0x000fe2000fffe0ff */
[----:B------:R-:W-:Y:S01]  /*3f60*/  SEL R54, RZ, 0x4, P5 ;  /* 0x00000004ff367807 */ /* 0x000fe20002800000 */
[----:B------:R-:W-:Y:S01]  /*3f70*/  UISETP.GT.AND UP0, UPT, UR20, 0x2, UPT ;  /* 0x000000021400788c */ /* 0x000fe2000bf04270 */
[----:B------:R-:W-:Y:S01]  /*3f80*/  IADD3 R58, P5, PT, R4, R93, RZ ;  /* 0x0000005d043a7210 */ /* 0x000fe20007fbe0ff */
[----:B------:R-:W-:Y:S01]  /*3f90*/  UIADD3 UR19, UPT, UPT, UR19, 0x1, URZ ;  /* 0x0000000113137890 */ /* 0x000fe2000fffe0ff */
[----:B------:R-:W-:Y:S01]  /*3fa0*/  SEL R54, R54, RZ, !P3 ;  /* 0x000000ff36367207 */ /* 0x000fe20005800000 */
[----:B------:R-:W-:-:S02]  /*3fb0*/  USEL UR20, UR20, URZ, !UP0 ;  /* 0x000000ff14147287 */ /* 0x000fc4000c000000 */
[C---:B------:R-:W-:Y:S01]  /*3fc0*/  IMAD.X R59, R5.reuse, 0x1, R72, P5 ;  /* 0x00000001053b7824 */ /* 0x040fe200028e0648 */
[----:B------:R-:W-:Y:S01]  /*3fd0*/  ISETP.NE.U32.AND P6, PT, R54, RZ, PT ;  /* 0x000000ff3600720c */ /* 0x000fe20003fc5070 */
[----:B------:R-:W-:Y:S01]  /*3fe0*/  ULEA UR6, UR20, UR11, 0xd ;  /* 0x0000000b14067291 */ /* 0x000fe2000f8e68ff */
[-C--:B------:R-:W-:Y:S01]  /*3ff0*/  ISETP.GE.AND P5, PT, R14, R24.reuse, PT ;  /* 0x000000180e00720c */ /* 0x080fe20003fa6270 */
[----:B------:R-:W-:Y:S01]  /*4000*/  UISETP.GT.AND UP0, UPT, UR19, 0x1, UPT ;  /* 0x000000011300788c */ /* 0x000fe2000bf04270 */
[----:B------:R-:W-:Y:S02]  /*4010*/  UMOV UR18, UR13 ;  /* 0x0000000d00127c82 */ /* 0x000fe40008000000 */
[----:B------:R-:W-:Y:S01]  /*4020*/  SEL R54, RZ, 0x4, P5 ;  /* 0x00000004ff367807 */ /* 0x000fe20002800000 */
[----:B------:R-:W-:Y:S01]  /*4030*/  VIADD R61, R30, UR6 ;  /* 0x000000061e3d7c36 */ /* 0x000fe20008000000 */
[----:B------:R-:W-:Y:S01]  /*4040*/  IADD3 R56, P5, PT, R4, R91, RZ ;  /* 0x0000005b04387210 */ /* 0x000fe20007fbe0ff */
[----:B------:R-:W-:Y:S01]  /*4050*/  VIADD R65, R32, UR6 ;  /* 0x0000000620417c36 */ /* 0x000fe20008000000 */
[----:B------:R-:W-:Y:S01]  /*4060*/  SEL R54, R54, RZ, !P3 ;  /* 0x000000ff36367207 */ /* 0x000fe20005800000 */
[----:B------:R-:W-:Y:S01]  /*4070*/  VIADD R67, R42, UR6 ;  /* 0x000000062a437c36 */ /* 0x000fe20008000000 */
[----:B------:R-:W-:Y:S01]  /*4080*/  USEL UR19, UR19, URZ, !UP0 ;  /* 0x000000ff13137287 */ /* 0x000fe2000c000000 */
[----:B------:R-:W-:Y:S01]  /*4090*/  @!PT LDS RZ, [RZ] ;  /* 0x00000000fffff984 */ /* 0x000fe20000000800 */
[----:B------:R-:W-:Y:S01]  /*40a0*/  @!PT LDS RZ, [RZ] ;  /* 0x00000000fffff984 */ /* 0x000fe20000000800 */
[----:B------:R-:W-:Y:S01]  /*40b0*/  @!PT LDS RZ, [RZ] ;  /* 0x00000000fffff984 */ /* 0x000fe20000000800 */
[----:B------:R1:W-:Y:S01]  /*40c0*/  LDGSTS.E [R61], desc[UR22][R58.64], P6 ;  /* 0x000000003a3d7fae */ /* 0x0003e2000b1a1016 */
[----:B------:R-:W-:Y:S01]  /*40d0*/  ISETP.NE.U32.AND P6, PT, R54, RZ, PT ;  /* 0x000000ff3600720c */ /* 0x000fe20003fc5070 */
[----:B------:R-:W-:Y:S01]  /*40e0*/  IMAD.X R57, R5, 0x1, R70, P5 ;  /* 0x0000000105397824 */ /* 0x000fe200028e0646 */
[----:B------:R-:W-:-:S04]  /*40f0*/  ISETP.GE.AND P5, PT, R12, R24, PT ;  /* 0x000000180c00720c */ /* 0x000fc80003fa6270 */
[----:B------:R-:W-:-:S04]  /*4100*/  SEL R54, RZ, 0x4, P5 ;  /* 0x00000004ff367807 */ /* 0x000fc80002800000 */
[----:B------:R-:W-:Y:S02]  /*4110*/  SEL R55, R54, RZ, !P3 ;  /* 0x000000ff36377207 */ /* 0x000fe40005800000 */
[----:B------:R-:W-:Y:S01]  /*4120*/  IADD3 R54, P5, PT, R4, R89, RZ ;  /* 0x0000005904367210 */ /* 0x000fe20007fbe0ff */
[----:B------:R2:W-:Y:S01]  /*4130*/  LDGSTS.E [R61+0x8], desc[UR22][R56.64], P6 ;  /* 0x00008000383d7fae */ /* 0x0005e2000b1a1016 */
[----:B------:R-:W-:-:S03]  /*4140*/  ISETP.NE.U32.AND P6, PT, R55, RZ, PT ;  /* 0x000000ff3700720c */ /* 0x000fc60003fc5070 */
[----:B------:R-:W-:Y:S01]  /*4150*/  IMAD.X R55, R5, 0x1, R62, P5 ;  /* 0x0000000105377824 */ /* 0x000fe200028e063e */
[----:B------:R-:W-:-:S04]  /*4160*/  ISETP.GE.AND P5, PT, R43, R24, PT ;  /* 0x000000182b00720c */ /* 0x000fc80003fa6270 */
[----:B-1----:R-:W-:Y:S01]  /*4170*/  SEL R58, RZ, 0x4, P5 ;  /* 0x00000004ff3a7807 */ /* 0x002fe20002800000 */
[----:B--2---:R-:W-:-:S03]  /*4180*/  VIADD R61, R34, UR6 ;  /* 0x00000006223d7c36 */ /* 0x004fc60008000000 */
[----:B------:R-:W-:Y:S01]  /*4190*/  SEL R59, R58, RZ, !P3 ;  /* 0x000000ff3a3b7207 */ /* 0x000fe20005800000 */
[----:B------:R1:W-:Y:S01]  /*41a0*/  LDGSTS.E [R65], desc[UR22][R54.64], P6 ;  /* 0x0000000036417fae */ /* 0x0003e2000b1a1016 */
[----:B------:R-:W-:Y:S02]  /*41b0*/  IADD3 R58, P5, PT, R4, R87, RZ ;  /* 0x00000057043a7210 */ /* 0x000fe40007fbe0ff */
[----:B------:R-:W-:-:S03]  /*41c0*/  ISETP.NE.U32.AND P6, PT, R59, RZ, PT ;  /* 0x000000ff3b00720c */ /* 0x000fc60003fc5070 */
[----:B------:R-:W-:Y:S01]  /*41d0*/  IMAD.X R59, R5, 0x1, R52, P5 ;  /* 0x00000001053b7824 */ /* 0x000fe200028e0634 */
[----:B------:R-:W-:-:S04]  /*41e0*/  ISETP.GE.AND P5, PT, R41, R24, PT ;  /* 0x000000182900720c */ /* 0x000fc80003fa6270 */
[----:B------:R-:W-:-:S04]  /*41f0*/  SEL R56, RZ, 0x4, P5 ;  /* 0x00000004ff387807 */ /* 0x000fc80002800000 */
[----:B------:R-:W-:Y:S01]  /*4200*/  SEL R57, R56, RZ, !P3 ;  /* 0x000000ff38397207 */ /* 0x000fe20005800000 */
[----:B------:R2:W-:Y:S01]  /*4210*/  LDGSTS.E [R65+0x8], desc[UR22][R58.64], P6 ;  /* 0x000080003a417fae */ /* 0x0005e2000b1a1016 */
[----:B------:R-:W-:Y:S02]  /*4220*/  IADD3 R56, P5, PT, R4, R85, RZ ;  /* 0x0000005504387210 */ /* 0x000fe40007fbe0ff */
        /* <DEDUP_REMOVED lines=48> */
[----:B-1----:R-:W-:-:S04]  /*4530*/  SEL R54, RZ, 0x4, P5 ;  /* 0x00000004ff367807 */ /* 0x002fc80002800000 */
[----:B------:R-:W-:Y:S01]  /*4540*/  SEL R55, R54, RZ, !P3 ;  /* 0x000000ff36377207 */ /* 0x000fe20005800000 */
[----:B------:R1:W-:Y:S01]  /*4550*/  LDGSTS.E [R65], desc[UR22][R56.64], P6 ;  /* 0x0000000038417fae */ /* 0x0003e2000b1a1016 */
[----:B------:R-:W-:Y:S02]  /*4560*/  IADD3 R54, P5, PT, R4, R107, RZ ;  /* 0x0000006b04367210 */ /* 0x000fe40007fbe0ff */
[----:B------:R-:W-:-:S03]  /*4570*/  ISETP.NE.U32.AND P6, PT, R55, RZ, PT ;  /* 0x000000ff3700720c */ /* 0x000fc60003fc5070 */
[----:B------:R-:W-:Y:S01]  /*4580*/  IMAD.X R55, R5, 0x1, R80, P5 ;  /* 0x0000000105377824 */ /* 0x000fe200028e0650 */
[----:B------:R-:W-:-:S04]  /*4590*/  ISETP.GE.AND P5, PT, R117, R24, PT ;  /* 0x000000187500720c */ /* 0x000fc80003fa6270 */
[----:B--2---:R-:W-:Y:S02]  /*45a0*/  SEL R58, RZ, 0x4, P5 ;  /* 0x00000004ff3a7807 */ /* 0x004fe40002800000 */
[----:B------:R-:W-:Y:S02]  /*45b0*/  IADD3 R60, P5, PT, R4, R103, RZ ;  /* 0x00000067043c7210 */ /* 0x000fe40007fbe0ff */
[----:B------:R-:W-:Y:S01]  /*45c0*/  SEL R58, R58, RZ, !P3 ;  /* 0x000000ff3a3a7207 */ /* 0x000fe20005800000 */
[----:B------:R-:W-:Y:S02]  /*45d0*/  LDGSTS.E [R65+0x8], desc[UR22][R54.64], P6 ;  /* 0x0000800036417fae */ /* 0x000fe4000b1a1016 */
[----:B------:R-:W-:Y:S01]  /*45e0*/  IMAD.X R61, R5, 0x1, R78, P5 ;  /* 0x00000001053d7824 */ /* 0x000fe200028e064e */
[----:B------:R-:W-:Y:S02]  /*45f0*/  ISETP.NE.U32.AND P6, PT, R58, RZ, PT ;  /* 0x000000ff3a00720c */ /* 0x000fe40003fc5070 */
[----:B------:R-:W-:-:S04]  /*4600*/  ISETP.GE.AND P5, PT, R119, R24, PT ;  /* 0x000000187700720c */ /* 0x000fc80003fa6270 */
[----:B-1----:R-:W-:Y:S02]  /*4610*/  SEL R56, RZ, 0x4, P5 ;  /* 0x00000004ff387807 */ /* 0x002fe40002800000 */
[----:B------:R-:W-:Y:S02]  /*4620*/  IADD3 R58, P5, PT, R4, R101, RZ ;  /* 0x00000065043a7210 */ /* 0x000fe40007fbe0ff */
[----:B------:R-:W-:-:S03]  /*4630*/  SEL R56, R56, RZ, !P3 ;  /* 0x000000ff38387207 */ /* 0x000fc60005800000 */
[----:B------:R1:W-:Y:S01]  /*4640*/  LDGSTS.E [R67], desc[UR22][R60.64], P6 ;  /* 0x000000003c437fae */ /* 0x0003e2000b1a1016 */
[----:B------:R-:W-:Y:S01]  /*4650*/  ISETP.NE.U32.AND P6, PT, R56, RZ, PT ;  /* 0x000000ff3800720c */ /* 0x000fe20003fc5070 */
[----:B------:R-:W-:Y:S01]  /*4660*/  IMAD.X R59, R5, 0x1, R76, P5 ;  /* 0x00000001053b7824 */ /* 0x000fe200028e064c */
[----:B------:R-:W-:-:S05]  /*4670*/  IADD3 R56, P5, PT, R4, R95, RZ ;  /* 0x0000005f04387210 */ /* 0x000fca0007fbe0ff */
[----:B------:R-:W-:Y:S01]  /*4680*/  IMAD.X R57, R5, 0x1, R74, P5 ;  /* 0x0000000105397824 */ /* 0x000fe200028e064a */
[----:B------:R-:W-:Y:S01]  /*4690*/  ISETP.GE.AND P5, PT, R121, R24, PT ;  /* 0x000000187900720c */ /* 0x000fe20003fa6270 */
[----:B-1----:R-:W-:-:S03]  /*46a0*/  VIADD R61, R96, UR6 ;  /* 0x00000006603d7c36 */ /* 0x002fc60008000000 */
[----:B------:R-:W-:Y:S01]  /*46b0*/  SEL R55, RZ, 0x4, P5 ;  /* 0x00000004ff377807 */ /* 0x000fe20002800000 */
[----:B------:R1:W-:Y:S01]  /*46c0*/  LDGSTS.E [R67+0x8], desc[UR22][R58.64], P6 ;  /* 0x000080003a437fae */ /* 0x0003e2000b1a1016 */
[-C--:B------:R-:W-:Y:S01]  /*46d0*/  ISETP.GE.AND P5, PT, R13, R24.reuse, PT ;  /* 0x000000180d00720c */ /* 0x080fe20003fa6270 */
[----:B------:R-:W-:Y:S01]  /*46e0*/  ULEA UR6, UR20, UR11, 0xc ;  /* 0x0000000b14067291 */ /* 0x000fe2000f8e60ff */
[----:B------:R-:W-:Y:S02]  /*46f0*/  IADD3 R54, P6, PT, R4, R71, RZ ;  /* 0x0000004704367210 */ /* 0x000fe40007fde0ff */
[----:B------:R-:W-:Y:S02]  /*4700*/  SEL R60, RZ, 0x4, P5 ;  /* 0x00000004ff3c7807 */ /* 0x000fe40002800000 */
[----:B------:R-:W-:Y:S01]  /*4710*/  SEL R64, R55, RZ, !P3 ;  /* 0x000000ff37407207 */ /* 0x000fe20005800000 */
[----:B------:R-:W-:Y:S01]  /*4720*/  IMAD.X R55, R5, 0x1, R10, P6 ;  /* 0x0000000105377824 */ /* 0x000fe200030e060a */
[----:B------:R-:W-:Y:S01]  /*4730*/  ISETP.GE.AND P5, PT, R26, R24, PT ;  /* 0x000000181a00720c */ /* 0x000fe20003fa6270 */
[----:B------:R-:W-:Y:S01]  /*4740*/  VIADD R115, R100, UR6 ;  /* 0x0000000664737c36 */ /* 0x000fe20008000000 */
[----:B------:R-:W-:Y:S01]  /*4750*/  SEL R60, R60, RZ, !P3 ;  /* 0x000000ff3c3c7207 */ /* 0x000fe20005800000 */
[----:B------:R-:W-:Y:S01]  /*4760*/  VIADD R123, R104, UR6 ;  /* 0x00000006687b7c36 */ /* 0x000fe20008000000 */
[----:B------:R-:W-:Y:S01]  /*4770*/  ISETP.NE.U32.AND P6, PT, R64, RZ, PT ;  /* 0x000000ff4000720c */ /* 0x000fe20003fc5070 */
[----:B------:R-:W-:Y:S01]  /*4780*/  USEL UR6, URZ, 0x1, !UP0 ;  /* 0x00000001ff067887 */ /* 0x000fe2000c000000 */
[----:B------:R-:W-:Y:S01]  /*4790*/  SEL R64, RZ, 0x4, P5 ;  /* 0x00000004ff407807 */ /* 0x000fe20002800000 */
[----:B------:R-:W-:Y:S01]  /*47a0*/  VIADD R24, R24, 0xffffffe0 ;  /* 0xffffffe018187836 */ /* 0x000fe20000000000 */
[----:B------:R-:W-:Y:S01]  /*47b0*/  ISETP.NE.U32.AND P5, PT, R60, RZ, PT ;  /* 0x000000ff3c00720c */ /* 0x000fe20003fa5070 */
[----:B------:R-:W-:Y:S01]  /*47c0*/  ULOP3.LUT UR6, UR4, UR6, URZ, 0x3c, !UPT ;  /* 0x0000000604067292 */ /* 0x000fe2000f8e3cff */
[----:B------:R-:W-:-:S04]  /*47d0*/  SEL R64, R64, RZ, !P3 ;  /* 0x000000ff40407207 */ /* 0x000fc80005800000 */
[----:B------:R-:W-:-:S03]  /*47e0*/  ISETP.NE.U32.AND P3, PT, R64, RZ, PT ;  /* 0x000000ff4000720c */ /* 0x000fc60003f65070 */
[----:B------:R-:W-:Y:S01]  /*47f0*/  LDGSTS.E [R61], desc[UR22][R56.64], P6 ;  /* 0x00000000383d7fae */ /* 0x000fe2000b1a1016 */
[----:B-1----:R-:W-:-:S03]  /*4800*/  IADD3 R58, P6, PT, R6, R63, RZ ;  /* 0x0000003f063a7210 */ /* 0x002fc60007fde0ff */
[----:B------:R1:W-:Y:S01]  /*4810*/  LDGSTS.E [R61+0x8], desc[UR22][R54.64], P5 ;  /* 0x00008000363d7fae */ /* 0x0003e2000a9a1016 */
[----:B------:R-:W-:Y:S01]  /*4820*/  IADD3 R68, P5, PT, R6, R39, RZ ;  /* 0x0000002706447210 */ /* 0x000fe20007fbe0ff */
[----:B------:R-:W-:Y:S01]  /*4830*/  IMAD.X R59, R8, 0x1, R53, P6 ;  /* 0x00000001083b7824 */ /* 0x000fe200030e0635 */
[----:B------:R-:W-:Y:S01]  /*4840*/  IADD3 R66, P6, PT, R6, R31, RZ ;  /* 0x0000001f06427210 */ /* 0x000fe20007fde0ff */
[----:B------:R-:W0:Y:S02]  /*4850*/  LDGDEPBAR ;  /* 0x00000000000079af */ /* 0x000e240000000000 */
[----:B------:R-:W-:Y:S01]  /*4860*/  IMAD.X R69, R8, 0x1, R37, P5 ;  /* 0x0000000108457824 */ /* 0x000fe200028e0625 */
[----:B------:R-:W-:Y:S01]  /*4870*/  IADD3 R64, P5, PT, R6, R23, RZ ;  /* 0x0000001706407210 */ /* 0x000fe20007fbe0ff */
[----:B------:R-:W-:Y:S01]  /*4880*/  IMAD.X R67, R8, 0x1, R29, P6 ;  /* 0x0000000108437824 */ /* 0x000fe200030e061d */
[----:B------:R2:W-:Y:S01]  /*4890*/  LDGSTS.E [R115+0x6000], desc[UR22][R58.64], P3 ;  /* 0x060000003a737fae */ /* 0x0005e200099a1016 */
[----:B-1----:R-:W-:-:S02]  /*48a0*/  IADD3 R54, P6, PT, R6, R47, RZ ;  /* 0x0000002f06367210 */ /* 0x002fc40007fde0ff */
[----:B------:R-:W-:Y:S01]  /*48b0*/  IMAD.X R65, R8, 0x1, R19, P5 ;  /* 0x0000000108417824 */ /* 0x000fe200028e0613 */
[----:B------:R-:W-:Y:S01]  /*48c0*/  IADD3 R56, P5, PT, R6, R35, RZ ;  /* 0x0000002306387210 */ /* 0x000fe20007fbe0ff */
[----:B------:R-:W-:Y:S01]  /*48d0*/  LDGSTS.E [R115+0x6400], desc[UR22][R68.64], P3 ;  /* 0x0640000044737fae */ /* 0x000fe200099a1016 */
[----:B------:R-:W-:-:S03]  /*48e0*/  IMAD.X R55, R8, 0x1, R45, P6 ;  /* 0x0000000108377824 */ /* 0x000fc600030e062d */
[----:B------:R-:W-:Y:S01]  /*48f0*/  IMAD.X R57, R8, 0x1, R33, P5 ;  /* 0x0000000108397824 */ /* 0x000fe200028e0621 */
[C---:B------:R-:W-:Y:S01]  /*4900*/  IADD3 R60, P5, PT, R6.reuse, R17, RZ ;  /* 0x00000011063c7210 */ /* 0x040fe20007fbe0ff */
[----:B------:R-:W-:Y:S01]  /*4910*/  LDGSTS.E [R115+0x6800], desc[UR22][R66.64], P3 ;  /* 0x0680000042737fae */ /* 0x000fe200099a1016 */
[----:B--2---:R-:W-:-:S03]  /*4920*/  IADD3 R58, P6, PT, R6, R27, RZ ;  /* 0x0000001b063a7210 */ /* 0x004fc60007fde0ff */
[C---:B------:R-:W-:Y:S01]  /*4930*/  IMAD.X R61, R8.reuse, 0x1, R11, P5 ;  /* 0x00000001083d7824 */ /* 0x040fe200028e060b */
[----:B------:R-:W-:Y:S01]  /*4940*/  LDGSTS.E [R115+0x6c00], desc[UR22][R64.64], P3 ;  /* 0x06c0000040737fae */ /* 0x000fe200099a1016 */
[----:B------:R-:W-:Y:S01]  /*4950*/  IMAD.X R59, R8, 0x1, R25, P6 ;  /* 0x00000001083b7824 */ /* 0x000fe200030e0619 */
[----:B------:R-:W-:Y:S02]  /*4960*/  IADD3 R6, P5, PT, R6, R49, RZ ;  /* 0x0000003106067210 */ /* 0x000fe40007fbe0ff */
[----:B------:R-:W-:Y:S01]  /*4970*/  LDGSTS.E [R123+0x6200], desc[UR22][R54.64], P3 ;  /* 0x06200000367b7fae */ /* 0x000fe200099a1016 */
[----:B------:R-:W-:Y:S02]  /*4980*/  IADD3 R4, P6, PT, R4, R112, RZ ;  /* 0x0000007004047210 */ /* 0x000fe40007fde0ff */
[----:B------:R-:W-:Y:S01]  /*4990*/  IMAD.X R8, R8, 0x1, R51, P5 ;  /* 0x0000000108087824 */ /* 0x000fe200028e0633 */
[----:B------:R1:W-:Y:S02]  /*49a0*/  LDGSTS.E [R123+0x6600], desc[UR22][R56.64], P3 ;  /* 0x06600000387b7fae */ /* 0x0003e400099a1016 */
[----:B------:R-:W-:-:S02]  /*49b0*/  IMAD.X R5, R5, 0x1, R114, P6 ;  /* 0x0000000105057824 */ /* 0x000fc400030e0672 */
[----:B------:R2:W-:Y:S04]  /*49c0*/  LDGSTS.E [R123+0x6a00], desc[UR22][R58.64], P3 ;  /* 0x06a000003a7b7fae */ /* 0x0005e800099a1016 */
[----:B------:R2:W-:Y:S01]  /*49d0*/  LDGSTS.E [R123+0x6e00], desc[UR22][R60.64], P3 ;  /* 0x06e000003c7b7fae */ /* 0x0005e200099a1016 */
[----:B------:R-:W-:-:S03]  /*49e0*/  ISETP.NE.U32.AND P3, PT, R7, UR7, PT ;  /* 0x0000000707007c0c */ /* 0x000fc6000bf65070 */
[----:B------:R-:W0:Y:S01]  /*49f0*/  LDGDEPBAR ;  /* 0x00000000000079af */ /* 0x000e220000000000 */
[----:B-1----:R-:W-:-:S09]  /*4a00*/  IMAD.U32 R56, RZ, RZ, UR4 ;  /* 0x00000004ff387e24 */ /* 0x002fd2000f8e00ff */
[----:B--2---:R-:W-:Y:S05]  /*4a10*/  @P3 BRA `(.L_x_10) ;  /* 0xfffffff0006c3947 */ /* 0x004fea000383ffff */
.L_x_7:
[----:B------:R-:W-:Y:S05]  /*4a20*/  @!P2 BRA `(.L_x_11) ;  /* 0x000000000010a947 */ /* 0x000fea0003800000 */
[----:B------:R-:W-:-:S06]  /*4a30*/  USHF.L.U32 UR4, UR4, 0x1f, URZ ;  /* 0x0000001f04047899 */ /* 0x000fcc00080006ff */
[----:B------:R-:W-:-:S04]  /*4a40*/  IMAD.U32 R4, RZ, RZ, UR4 ;  /* 0x00000004ff047e24 */ /* 0x000fc8000f8e00ff */
[----:B------:R-:W2:Y:S02]  /*4a50*/  SYNCS.PHASECHK.TRANS64.TRYWAIT P2, [UR13], R4 ;  /* 0x00000004ff0075a7 */ /* 0x000ea4000804110d */
[----:B--2---:R-:W-:Y:S05]  /*4a60*/  @!P2 BRA `(.L_x_12) ;  /* 0x0000000c0008a947 */ /* 0x004fea0003800000 */
.L_x_11:
[----:B------:R-:W-:-:S04]  /*4a70*/  DEPBAR.LE SB0, 0x0 ;  /* 0x000080000000791a */ /* 0x000fc80000000000 */
[----:B------:R-:W-:Y:S01]  /*4a80*/  BAR.SYNC.DEFER_BLOCKING 0x0 ;  /* 0x0000000000007b1d */ /* 0x000fe20000010000 */
[C---:B------:R-:W-:Y:S01]  /*4a90*/  IMAD.SHL.U32 R23, R21.reuse, 0x10, RZ ;  /* 0x0000001015177824 */ /* 0x040fe200078e00ff */
[----:B------:R-:W-:Y:S01]  /*4aa0*/  USHF.L.U32 UR10, UR10, 0x5, URZ ;  /* 0x000000050a0a7899 */ /* 0x000fe200080006ff */
[----:B------:R-:W-:-:S03]  /*4ab0*/  IMAD.SHL.U32 R24, R21, 0x80, RZ ;  /* 0x0000008015187824 */ /* 0x000fc600078e00ff */
[----:B------:R-:W-:Y:S02]  /*4ac0*/  LOP3.LUT R21, R23, 0xf0, RZ, 0xc0, !PT ;  /* 0x000000f017157812 */ /* 0x000fe400078ec0ff */
[----:B------:R-:W2:Y:S01]  /*4ad0*/  LDC R31, c[0x0][0x3b8] ;  /* 0x0000ee00ff1f7b82 */ /* 0x000ea20000000800 */
[----:B------:R-:W-:Y:S01]  /*4ae0*/  LOP3.LUT R24, R24, 0x800, RZ, 0xc0, !PT ;  /* 0x0000080018187812 */ /* 0x000fe200078ec0ff */
[----:B------:R-:W-:Y:S01]  /*4af0*/  IMAD.U32 R26, RZ, RZ, UR10 ;  /* 0x0000000aff1a7e24 */ /* 0x000fe2000f8e00ff */
[----:B------:R-:W3:Y:S02]  /*4b00*/  LDCU UR4, c[0x0][0x3b4] ;  /* 0x00007680ff0477ac */ /* 0x000ee40008000800 */
[----:B------:R-:W-:Y:S02]  /*4b10*/  IADD3 R21, PT, PT, R21, UR11, R24 ;  /* 0x0000000b15157c10 */ /* 0x000fe4000fffe018 */
[----:B------:R-:W-:-:S03]  /*4b20*/  LOP3.LUT R3, R3, 0x20, R26, 0xf8, !PT ;  /* 0x0000002003037812 */ /* 0x000fc600078ef81a */
[----:B------:R-:W-:Y:S01]  /*4b30*/  IMAD R21, R22, 0x8, R21 ;  /* 0x0000000816157824 */ /* 0x000fe200078e0215 */
[----:B------:R-:W-:Y:S02]  /*4b40*/  LEA R22, R0, UR11, 0x4 ;  /* 0x0000000b00167c11 */ /* 0x000fe4000f8e20ff */
[----:B------:R-:W-:Y:S01]  /*4b50*/  LOP3.LUT R28, R3, R2, RZ, 0xfc, !PT ;  /* 0x00000002031c7212 */ /* 0x000fe200078efcff */
[----:B------:R-:W4:Y:S02]  /*4b60*/  @!P0 SYNCS.CCTL.IV [UR11+0x9000] ;  /* 0x00900000ff0089b1 */ /* 0x000f24000800000b */
[----:B----4-:R-:W-:Y:S01]  /*4b70*/  BAR.SYNC.DEFER_BLOCKING 0x0 ;  /* 0x0000000000007b1d */ /* 0x010fe20000010000 */
[C---:B------:R-:W-:Y:S02]  /*4b80*/  LOP3.LUT R0, R28.reuse, 0x2, RZ, 0xfc, !PT ;  /* 0x000000021c007812 */ /* 0x040fe400078efcff */
[----:B------:R-:W-:-:S03]  /*4b90*/  LOP3.LUT R3, R28, 0x4, RZ, 0xfc, !PT ;  /* 0x000000041c037812 */ /* 0x000fc600078efcff */
[----:B------:R-:W-:Y:S01]  /*4ba0*/  LDTM.16dp32bit_t0_t15.x16 R4, tmem[UR12] ;  /* 0x0000000c000479ee */ /* 0x000fe20008a00000 */
[----:B------:R-:W4:Y:S01]  /*4bb0*/  LDTM.16dp32bit_t16_t31.x16 R4, tmem[UR12+0x10] ;  /* 0x0000100c000479ee */ /* 0x000f220008a20000 */
[----:B------:R-:W5:Y:S01]  /*4bc0*/  LDCU.128 UR12, c[0x0][0x390] ;  /* 0x00007200ff0c77ac */ /* 0x000f620008000c00 */
[----:B------:R-:W1:Y:S01]  /*4bd0*/  @!P0 SYNCS.CCTL.IV [UR11+0x9008] ;  /* 0x00900800ff0089b1 */ /* 0x000e62000800000b */
[----:B------:R-:W-:Y:S01]  /*4be0*/  NOP ;  /* 0x0000000000007918 */ /* 0x000fe20000000000 */
[C---:B-----5:R-:W-:Y:S01]  /*4bf0*/  ISETP.GE.AND P0, PT, R20.reuse, UR14, PT ;  /* 0x0000000e14007c0c */ /* 0x060fe2000bf06270 */
[----:B---3--:R-:W-:-:S03]  /*4c00*/  IMAD R20, R20, UR4, RZ ;  /* 0x0000000414147c24 */ /* 0x008fc6000f8e02ff */
[----:B------:R-:W-:Y:S01]  /*4c10*/  ISETP.LT.AND P3, PT, R0, UR15, !P0 ;  /* 0x0000000f00007c0c */ /* 0x000fe2000c761270 */
[----:B----4-:R-:W-:Y:S01]  /*4c20*/  IMAD.MOV.U32 R32, RZ, RZ, R4 ;  /* 0x000000ffff207224 */ /* 0x010fe200078e0004 */
[----:B------:R-:W-:Y:S01]  /*4c30*/  ISETP.LT.AND P4, PT, R28, UR15, !P0 ;  /* 0x0000000f1c007c0c */ /* 0x000fe2000c781270 */
[----:B------:R-:W-:Y:S02]  /*4c40*/  IMAD.MOV.U32 R4, RZ, RZ, R5 ;  /* 0x000000ffff047224 */ /* 0x000fe400078e0005 */
[----:B------:R-:W-:Y:S02]  /*4c50*/  IMAD.MOV.U32 R33, RZ, RZ, R6 ;  /* 0x000000ffff217224 */ /* 0x000fe400078e0006 */
[----:B------:R-:W-:Y:S02]  /*4c60*/  IMAD.MOV.U32 R5, RZ, RZ, R7 ;  /* 0x000000ffff057224 */ /* 0x000fe400078e0007 */
[----:B------:R-:W-:Y:S02]  /*4c70*/  IMAD.MOV.U32 R34, RZ, RZ, R8 ;  /* 0x000000ffff227224 */ /* 0x000fe400078e0008 */
[----:B------:R-:W-:-:S02]  /*4c80*/  IMAD.MOV.U32 R35, RZ, RZ, R10 ;  /* 0x000000ffff237224 */ /* 0x000fc400078e000a */
[----:B------:R-:W-:Y:S02]  /*4c90*/  IMAD.MOV.U32 R6, RZ, RZ, R9 ;  /* 0x000000ffff067224 */ /* 0x000fe400078e0009 */
[----:B------:R-:W-:Y:S01]  /*4ca0*/  IMAD.MOV.U32 R7, RZ, RZ, R11 ;  /* 0x000000ffff077224 */ /* 0x000fe200078e000b */
[----:B-1----:R1:W-:Y:S01]  /*4cb0*/  STS.128 [R21], R32 ;  /* 0x0000002015007388 */ /* 0x0023e20000000c00 */
[----:B------:R-:W-:Y:S01]  /*4cc0*/  IMAD.MOV.U32 R36, RZ, RZ, R12 ;  /* 0x000000ffff247224 */ /* 0x000fe200078e000c */
[C---:B------:R-:W-:Y:S01]  /*4cd0*/  LOP3.LUT R12, R28.reuse, 0x6, RZ, 0xfc, !PT ;  /* 0x000000061c0c7812 */ /* 0x040fe200078efcff */
[----:B------:R-:W-:Y:S01]  /*4ce0*/  IMAD.MOV.U32 R37, RZ, RZ, R14 ;  /* 0x000000ffff257224 */ /* 0x000fe200078e000e */
[----:B------:R-:W-:Y:S01]  /*4cf0*/  STS.128 [R21+0x400], R4 ;  /* 0x0004000415007388 */ /* 0x000fe20000000c00 */
[----:B------:R-:W-:Y:S01]  /*4d00*/  IMAD.MOV.U32 R38, RZ, RZ, R16 ;  /* 0x000000ffff267224 */ /* 0x000fe200078e0010 */
[C---:B------:R-:W-:Y:S01]  /*4d10*/  LOP3.LUT R14, R28.reuse, 0x8, RZ, 0xfc, !PT ;  /* 0x000000081c0e7812 */ /* 0x040fe200078efcff */
[----:B------:R-:W-:Y:S01]  /*4d20*/  IMAD.MOV.U32 R39, RZ, RZ, R18 ;  /* 0x000000ffff277224 */ /* 0x000fe200078e0012 */
[----:B------:R-:W-:Y:S01]  /*4d30*/  BAR.SYNC.DEFER_BLOCKING 0x0 ;  /* 0x0000000000007b1d */ /* 0x000fe20000010000 */
[C---:B--2---:R-:W-:Y:S01]  /*4d40*/  IMAD R0, R28.reuse, R31, RZ ;  /* 0x0000001f1c007224 */ /* 0x044fe200078e02ff */
[----:B------:R-:W-:-:S02]  /*4d50*/  LOP3.LUT R16, R28, 0xa, RZ, 0xfc, !PT ;  /* 0x0000000a1c107812 */ /* 0x000fc400078efcff */
[----:B------:R-:W-:Y:S01]  /*4d60*/  LOP3.LUT R18, R28, 0xc, RZ, 0xfc, !PT ;  /* 0x0000000c1c127812 */ /* 0x000fe200078efcff */
[----:B-1----:R-:W-:Y:S02]  /*4d70*/  IMAD.MOV.U32 R32, RZ, RZ, R13 ;  /* 0x000000ffff207224 */ /* 0x002fe400078e000d */
[----:B------:R-:W-:Y:S02]  /*4d80*/  IMAD.MOV.U32 R33, RZ, RZ, R15 ;  /* 0x000000ffff217224 */ /* 0x000fe400078e000f */
[----:B------:R-:W-:Y:S02]  /*4d90*/  IMAD.MOV.U32 R34, RZ, RZ, R17 ;  /* 0x000000ffff227224 */ /* 0x000fe400078e0011 */
[----:B------:R-:W-:Y:S01]  /*4da0*/  IMAD.MOV.U32 R35, RZ, RZ, R19 ;  /* 0x000000ffff237224 */ /* 0x000fe200078e0013 */
[----:B------:R-:W-:Y:S01]  /*4db0*/  LEA R19, P2, R20, UR12, 0x2 ;  /* 0x0000000c14137c11 */ /* 0x000fe2000f8410ff */
[----:B------:R-:W-:-:S03]  /*4dc0*/  IMAD R13, R31, 0x2, R0 ;  /* 0x000000021f0d7824 */ /* 0x000fc600078e0200 */
[----:B------:R-:W-:Y:S02]  /*4dd0*/  LEA.HI.X.SX32 R29, R20, UR13, 0x2, P2 ;  /* 0x0000000d141d7c11 */ /* 0x000fe400090f16ff */
[C---:B------:R-:W-:Y:S02]  /*4de0*/  LEA R2, P5, R0.reuse, R19, 0x2 ;  /* 0x0000001300027211 */ /* 0x040fe400078a10ff */
[----:B------:R-:W-:Y:S01]  /*4df0*/  ISETP.LT.AND P2, PT, R3, UR15, !P0 ;  /* 0x0000000f03007c0c */ /* 0x000fe2000c741270 */
[----:B------:R-:W1:Y:S01]  /*4e00*/  LDS.128 R24, [R22] ;  /* 0x0000000016187984 */ /* 0x000e620000000c00 */
[----:B------:R-:W-:Y:S01]  /*4e10*/  LEA.HI.X.SX32 R3, R0, R29, 0x2, P5 ;  /* 0x0000001d00037211 */ /* 0x000fe200028f16ff */
[----:B------:R-:W-:Y:S01]  /*4e20*/  IMAD R0, R31, 0x2, R13 ;  /* 0x000000021f007824 */ /* 0x000fe200078e020d */
[----:B------:R-:W-:Y:S01]  /*4e30*/  ISETP.LT.AND P5, PT, R12, UR15, !P0 ;  /* 0x0000000f0c007c0c */ /* 0x000fe2000c7a1270 */
[----:B------:R-:W-:Y:S01]  /*4e40*/  LDS.128 R4, [R22+0x800] ;  /* 0x0008000016047984 */ /* 0x000fe20000000c00 */
[----:B------:R-:W-:Y:S01]  /*4e50*/  BAR.SYNC.DEFER_BLOCKING 0x0 ;  /* 0x0000000000007b1d */ /* 0x000fe20000010000 */
[----:B------:R-:W-:Y:S01]  /*4e60*/  LEA R12, P6, R13, R19, 0x2 ;  /* 0x000000130d0c7211 */ /* 0x000fe200078c10ff */
[----:B------:R-:W-:Y:S01]  /*4e70*/  IMAD R17, R31, 0x2, R0 ;  /* 0x000000021f117824 */ /* 0x000fe200078e0200 */
[----:B------:R-:W-:-:S02]  /*4e80*/  LOP3.LUT R20, R28, 0x12, RZ, 0xfc, !PT ;  /* 0x000000121c147812 */ /* 0x000fc400078efcff */
[----:B------:R-:W-:Y:S01]  /*4e90*/  LEA.HI.X.SX32 R13, R13, R29, 0x2, P6 ;  /* 0x0000001d0d0d7211 */ /* 0x000fe200030f16ff */
[----:B------:R-:W-:Y:S04]  /*4ea0*/  STS.128 [R21], R36 ;  /* 0x0000002415007388 */ /* 0x000fe80000000c00 */
[----:B------:R-:W-:Y:S01]  /*4eb0*/  STS.128 [R21+0x400], R32 ;  /* 0x0004002015007388 */ /* 0x000fe20000000c00 */
[----:B------:R-:W-:Y:S06]  /*4ec0*/  BAR.SYNC.DEFER_BLOCKING 0x0 ;  /* 0x0000000000007b1d */ /* 0x000fec0000010000 */
[----:B------:R-:W2:Y:S04]  /*4ed0*/  LDS.128 R8, [R22] ;  /* 0x0000000016087984 */ /* 0x000ea80000000c00 */
[----:B-1----:R1:W-:Y:S01]  /*4ee0*/  @P4 STG.E desc[UR22][R2.64], R24 ;  /* 0x0000001802004986 */ /* 0x0023e2000c101916 */
[----:B------:R-:W-:-:S02]  /*4ef0*/  ISETP.LT.AND P4, PT, R14, UR15, !P0 ;  /* 0x0000000f0e007c0c */ /* 0x000fc4000c781270 */
[----:B------:R-:W-:Y:S01]  /*4f00*/  LEA R14, P6, R0, R19, 0x2 ;  /* 0x00000013000e7211 */ /* 0x000fe200078c10ff */
[----:B------:R3:W-:Y:S01]  /*4f10*/  @P3 STG.E desc[UR22][R12.64], R25 ;  /* 0x000000190c003986 */ /* 0x0007e2000c101916 */
[----:B------:R-:W-:Y:S02]  /*4f20*/  ISETP.LT.AND P3, PT, R16, UR15, !P0 ;  /* 0x0000000f10007c0c */ /* 0x000fe4000c761270 */
[----:B------:R-:W-:Y:S01]  /*4f30*/  LEA.HI.X.SX32 R15, R0, R29, 0x2, P6 ;  /* 0x0000001d000f7211 */ /* 0x000fe200030f16ff */
[----:B------:R-:W-:Y:S01]  /*4f40*/  IMAD R0, R31, 0x2, R17 ;  /* 0x000000021f007824 */ /* 0x000fe200078e0211 */
[----:B------:R-:W-:-:S03]  /*4f50*/  LEA R16, P6, R17, R19, 0x2 ;  /* 0x0000001311107211 */ /* 0x000fc600078c10ff */
[----:B------:R4:W-:Y:S01]  /*4f60*/  @P2 STG.E desc[UR22][R14.64], R26 ;  /* 0x0000001a0e002986 */ /* 0x0009e2000c101916 */
[----:B------:R-:W-:Y:S02]  /*4f70*/  LEA.HI.X.SX32 R17, R17, R29, 0x2, P6 ;  /* 0x0000001d11117211 */ /* 0x000fe400030f16ff */
[----:B-1----:R-:W-:Y:S01]  /*4f80*/  LEA R2, P6, R0, R19, 0x2 ;  /* 0x0000001300027211 */ /* 0x002fe200078c10ff */
[C---:B---3--:R-:W-:Y:S01]  /*4f90*/  IMAD R13, R31.reuse, 0x2, R0 ;  /* 0x000000021f0d7824 */ /* 0x048fe200078e0200 */
[----:B------:R-:W-:Y:S01]  /*4fa0*/  LOP3.LUT R12, R28, 0xe, RZ, 0xfc, !PT ;  /* 0x0000000e1c0c7812 */ /* 0x000fe200078efcff */
[----:B------:R1:W-:Y:S01]  /*4fb0*/  @P5 STG.E desc[UR22][R16.64], R27 ;  /* 0x0000001b10005986 */ /* 0x0003e2000c101916 */
[----:B------:R-:W-:Y:S01]  /*4fc0*/  LEA.HI.X.SX32 R3, R0, R29, 0x2, P6 ;  /* 0x0000001d00037211 */ /* 0x000fe200030f16ff */
[----:B------:R-:W-:Y:S01]  /*4fd0*/  IMAD R0, R31, 0x2, R13 ;  /* 0x000000021f007824 */ /* 0x000fe200078e020d */
[----:B------:R-:W-:Y:S02]  /*4fe0*/  ISETP.LT.AND P2, PT, R18, UR15, !P0 ;  /* 0x0000000f12007c0c */ /* 0x000fe4000c741270 */
[----:B------:R-:W-:-:S02]  /*4ff0*/  ISETP.LT.AND P5, PT, R12, UR15, !P0 ;  /* 0x0000000f0c007c0c */ /* 0x000fc4000c7a1270 */
[----:B------:R-:W-:Y:S02]  /*5000*/  LOP3.LUT R18, R28, 0x10, RZ, 0xfc, !PT ;  /* 0x000000101c127812 */ /* 0x000fe400078efcff */
[----:B------:R-:W-:-:S04]  /*5010*/  LEA R12, P6, R13, R19, 0x2 ;  /* 0x000000130d0c7211 */ /* 0x000fc800078c10ff */
[----:B------:R-:W-:Y:S02]  /*5020*/  LEA.HI.X.SX32 R13, R13, R29, 0x2, P6 ;  /* 0x0000001d0d0d7211 */ /* 0x000fe400030f16ff */
[----:B----4-:R-:W-:Y:S01]  /*5030*/  LEA R14, P6, R0, R19, 0x2 ;  /* 0x00000013000e7211 */ /* 0x010fe200078c10ff */
[----:B--2---:R2:W-:Y:S01]  /*5040*/  @P4 STG.E desc[UR22][R2.64], R8 ;  /* 0x0000000802004986 */ /* 0x0045e2000c101916 */
[----:B------:R-:W-:Y:S01]  /*5050*/  ISETP.LT.AND P4, PT, R18, UR15, !P0 ;  /* 0x0000000f12007c0c */ /* 0x000fe2000c781270 */
[C---:B------:R-:W-:Y:S01]  /*5060*/  IMAD R18, R31.reuse, 0x2, R0 ;  /* 0x000000021f127824 */ /* 0x040fe200078e0200 */
[----:B------:R-:W-:Y:S01]  /*5070*/  LEA.HI.X.SX32 R15, R0, R29, 0x2, P6 ;  /* 0x0000001d000f7211 */ /* 0x000fe200030f16ff */
[----:B------:R3:W-:Y:S01]  /*5080*/  @P3 STG.E desc[UR22][R12.64], R9 ;  /* 0x000000090c003986 */ /* 0x0007e2000c101916 */
[----:B------:R-:W-:Y:S01]  /*5090*/  ISETP.LT.AND P3, PT, R20, UR15, !P0 ;  /* 0x0000000f14007c0c */ /* 0x000fe2000c761270 */
[----:B------:R-:W-:Y:S01]  /*50a0*/  IMAD R0, R31, 0x2, R18 ;  /* 0x000000021f007824 */ /* 0x000fe200078e0212 */
[C---:B-1----:R-:W-:Y:S01]  /*50b0*/  LEA R16, P6, R18.reuse, R19, 0x2 ;  /* 0x0000001312107211 */ /* 0x042fe200078c10ff */
[----:B------:R-:W-:Y:S03]  /*50c0*/  @P2 STG.E desc[UR22][R14.64], R10 ;  /* 0x0000000a0e002986 */ /* 0x000fe6000c101916 */
[----:B------:R-:W-:Y:S01]  /*50d0*/  LEA.HI.X.SX32 R17, R18, R29, 0x2, P6 ;  /* 0x0000001d12117211 */ /* 0x000fe200030f16ff */
[----:B------:R-:W1:Y:S01]  /*50e0*/  LDS.128 R20, [R22+0x800] ;  /* 0x0008000016147984 */ /* 0x000e620000000c00 */
[----:B--2---:R-:W-:-:S02]  /*50f0*/  LOP3.LUT R2, R28, 0x14, RZ, 0xfc, !PT ;  /* 0x000000141c027812 */ /* 0x004fc400078efcff */
[----:B------:R-:W-:Y:S01]  /*5100*/  LOP3.LUT R3, R28, 0x16, RZ, 0xfc, !PT ;  /* 0x000000161c037812 */ /* 0x000fe200078efcff */
[----:B---3--:R-:W-:Y:S01]  /*5110*/  IMAD R9, R31, 0x2, R0 ;  /* 0x000000021f097824 */ /* 0x008fe200078e0200 */
[----:B------:R-:W-:Y:S01]  /*5120*/  ISETP.LT.AND P2, PT, R2, UR15, !P0 ;  /* 0x0000000f02007c0c */ /* 0x000fe2000c741270 */
[----:B------:R2:W-:Y:S01]  /*5130*/  @P5 STG.E desc[UR22][R16.64], R11 ;  /* 0x0000000b10005986 */ /* 0x0005e2000c101916 */
[C---:B------:R-:W-:Y:S02]  /*5140*/  LEA R2, P6, R0.reuse, R19, 0x2 ;  /* 0x0000001300027211 */ /* 0x040fe400078c10ff */
[----:B------:R-:W-:Y:S02]  /*5150*/  ISETP.LT.AND P5, PT, R3, UR15, !P0 ;  /* 0x0000000f03007c0c */ /* 0x000fe4000c7a1270 */
[----:B------:R-:W-:Y:S01]  /*5160*/  LEA.HI.X.SX32 R3, R0, R29, 0x2, P6 ;  /* 0x0000001d00037211 */ /* 0x000fe200030f16ff */
[----:B------:R-:W-:Y:S01]  /*5170*/  IMAD R0, R31, 0x2, R9 ;  /* 0x000000021f007824 */ /* 0x000fe200078e0209 */
[----:B------:R-:W-:-:S02]  /*5180*/  LEA R8, P6, R9, R19, 0x2 ;  /* 0x0000001309087211 */ /* 0x000fc400078c10ff */
[----:B------:R-:W-:Y:S01]  /*5190*/  LOP3.LUT R13, R28, 0x18, RZ, 0xfc, !PT ;  /* 0x000000181c0d7812 */ /* 0x000fe200078efcff */
[----:B------:R3:W-:Y:S01]  /*51a0*/  @P4 STG.E desc[UR22][R2.64], R4 ;  /* 0x0000000402004986 */ /* 0x0007e2000c101916 */
[----:B------:R-:W-:Y:S01]  /*51b0*/  LEA.HI.X.SX32 R9, R9, R29, 0x2, P6 ;  /* 0x0000001d09097211 */ /* 0x000fe200030f16ff */
[----:B--2---:R-:W-:Y:S01]  /*51c0*/  IMAD R11, R31, 0x2, R0 ;  /* 0x000000021f0b7824 */ /* 0x004fe200078e0200 */
[C---:B------:R-:W-:Y:S02]  /*51d0*/  LEA R12, P6, R0.reuse, R19, 0x2 ;  /* 0x00000013000c7211 */ /* 0x040fe400078c10ff */
[----:B------:R-:W-:Y:S01]  /*51e0*/  ISETP.LT.AND P4, PT, R13, UR15, !P0 ;  /* 0x0000000f0d007c0c */ /* 0x000fe2000c781270 */
[----:B------:R2:W-:Y:S01]  /*51f0*/  @P3 STG.E desc[UR22][R8.64], R5 ;  /* 0x0000000508003986 */ /* 0x0005e2000c101916 */
[----:B------:R-:W-:Y:S01]  /*5200*/  LEA.HI.X.SX32 R13, R0, R29, 0x2, P6 ;  /* 0x0000001d000d7211 */ /* 0x000fe200030f16ff */
[----:B------:R-:W-:Y:S01]  /*5210*/  IMAD R0, R31, 0x2, R11 ;  /* 0x000000021f007824 */ /* 0x000fe200078e020b */
[----:B------:R-:W-:-:S02]  /*5220*/  LOP3.LUT R10, R28, 0x1a, RZ, 0xfc, !PT ;  /* 0x0000001a1c0a7812 */ /* 0x000fc400078efcff */
[----:B------:R-:W-:Y:S01]  /*5230*/  LOP3.LUT R16, R28, 0x1c, RZ, 0xfc, !PT ;  /* 0x0000001c1c107812 */ /* 0x000fe200078efcff */
[----:B------:R4:W-:Y:S01]  /*5240*/  @P2 STG.E desc[UR22][R12.64], R6 ;  /* 0x000000060c002986 */ /* 0x0009e2000c101916 */
[----:B------:R-:W-:Y:S01]  /*5250*/  IMAD R14, R31, 0x2, R0 ;  /* 0x000000021f0e7824 */ /* 0x000fe200078e0200 */
[----:B---3--:R-:W-:Y:S02]  /*5260*/  LEA R2, P2, R11, R19, 0x2 ;  /* 0x000000130b027211 */ /* 0x008fe400078410ff */
[----:B------:R-:W-:Y:S01]  /*5270*/  ISETP.LT.AND P3, PT, R10, UR15, !P0 ;  /* 0x0000000f0a007c0c */ /* 0x000fe2000c761270 */
[----:B------:R-:W-:Y:S01]  /*5280*/  IMAD R15, R31, 0x2, R14 ;  /* 0x000000021f0f7824 */ /* 0x000fe200078e020e */
[----:B------:R-:W-:Y:S02]  /*5290*/  LEA.HI.X.SX32 R3, R11, R29, 0x2, P2 ;  /* 0x0000001d0b037211 */ /* 0x000fe400010f16ff */
[-C--:B------:R-:W-:Y:S02]  /*52a0*/  LEA R10, P6, R0, R19.reuse, 0x2 ;  /* 0x00000013000a7211 */ /* 0x080fe400078c10ff */
[----:B------:R-:W-:Y:S01]  /*52b0*/  LEA R4, P2, R14, R19, 0x2 ;  /* 0x000000130e047211 */ /* 0x000fe200078410ff */
[----:B------:R3:W-:Y:S01]  /*52c0*/  @P5 STG.E desc[UR22][R2.64], R7 ;  /* 0x0000000702005986 */ /* 0x0007e2000c101916 */
[----:B------:R-:W-:-:S02]  /*52d0*/  LOP3.LUT R28, R28, 0x1e, RZ, 0xfc, !PT ;  /* 0x0000001e1c1c7812 */ /* 0x000fc400078efcff */
[-C--:B------:R-:W-:Y:S01]  /*52e0*/  LEA.HI.X.SX32 R11, R0, R29.reuse, 0x2, P6 ;  /* 0x0000001d000b7211 */ /* 0x080fe200030f16ff */
[----:B------:R-:W-:Y:S01]  /*52f0*/  IMAD R0, R31, 0x2, R15 ;  /* 0x000000021f007824 */ /* 0x000fe200078e020f */
[----:B--2---:R-:W-:Y:S02]  /*5300*/  LEA.HI.X.SX32 R5, R14, R29, 0x2, P2 ;  /* 0x0000001d0e057211 */ /* 0x004fe400010f16ff */
[C---:B------:R-:W-:Y:S01]  /*5310*/  LEA R8, P6, R15.reuse, R19, 0x2 ;  /* 0x000000130f087211 */ /* 0x040fe200078c10ff */
[----:B-1----:R3:W-:Y:S01]  /*5320*/  @P4 STG.E desc[UR22][R10.64], R20 ;  /* 0x000000140a004986 */ /* 0x0027e2000c101916 */
[----:B------:R-:W-:Y:S02]  /*5330*/  ISETP.LT.AND P2, PT, R16, UR15, !P0 ;  /* 0x0000000f10007c0c */ /* 0x000fe4000c741270 */
[----:B------:R-:W-:Y:S01]  /*5340*/  ISETP.LT.AND P0, PT, R28, UR15, !P0 ;  /* 0x0000000f1c007c0c */ /* 0x000fe2000c701270 */
[----:B------:R3:W-:Y:S01]  /*5350*/  @P3 STG.E desc[UR22][R4.64], R21 ;  /* 0x0000001504003986 */ /* 0x0007e2000c101916 */
[----:B------:R-:W-:-:S02]  /*5360*/  LEA.HI.X.SX32 R9, R15, R29, 0x2, P6 ;  /* 0x0000001d0f097211 */ /* 0x000fc400030f16ff */
[----:B----4-:R-:W-:-:S04]  /*5370*/  LEA R12, P6, R0, R19, 0x2 ;  /* 0x00000013000c7211 */ /* 0x010fc800078c10ff */
[----:B------:R-:W-:-:S03]  /*5380*/  LEA.HI.X.SX32 R13, R0, R29, 0x2, P6 ;  /* 0x0000001d000d7211 */ /* 0x000fc600030f16ff */
[----:B------:R3:W-:Y:S04]  /*5390*/  @P2 STG.E desc[UR22][R8.64], R22 ;  /* 0x0000001608002986 */ /* 0x0007e8000c101916 */
[----:B------:R3:W-:Y:S01]  /*53a0*/  @P0 STG.E desc[UR22][R12.64], R23 ;  /* 0x000000170c000986 */ /* 0x0007e2000c101916 */
[----:B------:R-:W-:Y:S06]  /*53b0*/  BAR.SYNC.DEFER_BLOCKING 0x0 ;  /* 0x0000000000007b1d */ /* 0x000fec0000010000 */
[----:B------:R-:W-:Y:S05]  /*53c0*/  @P1 BRA `(.L_x_13) ;  /* 0x00000000009c1947 */ /* 0x000fea0003800000 */
[----:B------:R-:W1:Y:S01]  /*53d0*/  S2UR UR5, SR_CgaCtaId ;  /* 0x00000000000579c3 */ /* 0x000e620000008800 */
[----:B------:R-:W-:Y:S01]  /*53e0*/  NOP ;  /* 0x0000000000007918 */ /* 0x000fe20000000000 */
[----:B------:R-:W-:Y:S01]  /*53f0*/  UMOV UR4, 0x50 ;  /* 0x0000005000047882 */ /* 0x000fe20000000000 */
[----:B------:R-:W-:Y:S02]  /*5400*/  IMAD.U32 R0, RZ, RZ, UR21 ;  /* 0x00000015ff007e24 */ /* 0x000fe4000f8e00ff */
[----:B---3--:R-:W-:-:S03]  /*5410*/  IMAD.MOV.U32 R3, RZ, RZ, 0x1 ;  /* 0x00000001ff037424 */ /* 0x008fc600078e00ff */
[----:B------:R-:W-:-:S04]  /*5420*/  LOP3.LUT R0, R0, 0xffff, RZ, 0xc0, !PT ;  /* 0x0000ffff00007812 */ /* 0x000fc800078ec0ff */
[----:B------:R-:W-:-:S05]  /*5430*/  SHF.R.U32.HI R0, RZ, 0x5, R0 ;  /* 0x00000005ff007819 */ /* 0x000fca0000011600 */
[----:B------:R-:W-:Y:S01]  /*5440*/  VIADD R2, R0, 0x10 ;  /* 0x0000001000027836 */ /* 0x000fe20000000000 */
[----:B------:R-:W-:Y:S01]  /*5450*/  SHF.L.U32 R0, R3, R0, RZ ;  /* 0x0000000003007219 */ /* 0x000fe200000006ff */
[----:B-1----:R-:W-:-:S03]  /*5460*/  ULEA UR6, UR5, UR4, 0x18 ;  /* 0x0000000405067291 */ /* 0x002fc6000f8ec0ff */
[----:B------:R-:W-:-:S04]  /*5470*/  SHF.L.U32 R3, R3, R2, RZ ;  /* 0x0000000203037219 */ /* 0x000fc800000006ff */
[----:B------:R-:W-:Y:S02]  /*5480*/  LOP3.LUT R0, R3, R0, RZ, 0xfc, !PT ;  /* 0x0000000003007212 */ /* 0x000fe400078efcff */
[----:B------:R-:W1:Y:S02]  /*5490*/  LDS R5, [UR6] ;  /* 0x00000006ff057984 */ /* 0x000e640008000800 */
[C---:B------:R-:W-:Y:S02]  /*54a0*/  LOP3.LUT R2, R0.reuse, 0xffff, RZ, 0xc0, !PT ;  /* 0x0000ffff00027812 */ /* 0x040fe400078ec0ff */
[----:B-1----:R-:W-:-:S04]  /*54b0*/  LOP3.LUT R3, R0, 0xffff, R5, 0x80, !PT ;  /* 0x0000ffff00037812 */ /* 0x002fc800078e8005 */
[----:B------:R-:W-:-:S13]  /*54c0*/  ISETP.NE.AND P0, PT, R3, R2, PT ;  /* 0x000000020300720c */ /* 0x000fda0003f05270 */
[----:B------:R-:W-:Y:S05]  /*54d0*/  @P0 BRA `(.L_x_14) ;  /* 0x0000000000500947 */ /* 0x000fea0003800000 */
[----:B------:R-:W-:Y:S02]  /*54e0*/  SHF.R.U32.HI R5, RZ, 0x10, R5 ;  /* 0x00000010ff057819 */ /* 0x000fe40000011605 */
[----:B------:R-:W-:-:S04]  /*54f0*/  SHF.R.U32.HI R2, RZ, 0x10, R0 ;  /* 0x00000010ff027819 */ /* 0x000fc80000011600 */
[----:B------:R-:W-:-:S04]  /*5500*/  LOP3.LUT R5, R5, R2, RZ, 0xc0, !PT ;  /* 0x0000000205057212 */ /* 0x000fc800078ec0ff */
[----:B------:R-:W-:-:S13]  /*5510*/  ISETP.NE.AND P0, PT, R5, R2, PT ;  /* 0x000000020500720c */ /* 0x000fda0003f05270 */
[----:B------:R-:W-:Y:S05]  /*5520*/  @P0 BRA `(.L_x_15) ;  /* 0x0000000000300947 */ /* 0x000fea0003800000 */
[----:B------:R-:W-:Y:S01]  /*5530*/  R2UR UR4, R0 ;  /* 0x00000000000472ca */ /* 0x000fe200000e0000 */
[----:B------:R-:W-:Y:S01]  /*5540*/  VOTEU.ANY UR5, UPT, PT ;  /* 0x0000000000057886 */ /* 0x000fe200038e0100 */
[----:B------:R-:W1:Y:S01]  /*5550*/  S2R R0, SR_LANEID ;  /* 0x0000000000007919 */ /* 0x000e620000000000 */
[----:B------:R-:W-:-:S10]  /*5560*/  UFLO.U32 UR5, UR5 ;  /* 0x00000005000572bd */ /* 0x000fd400080e0000 */
[----:B------:R-:W-:-:S06]  /*5570*/  ULOP3.LUT UR4, URZ, UR4, URZ, 0x33, !UPT ;  /* 0x00000004ff047292 */ /* 0x000fcc000f8e33ff */
[----:B------:R-:W-:-:S04]  /*5580*/  IMAD.U32 R2, RZ, RZ, UR4 ;  /* 0x00000004ff027e24 */ /* 0x000fc8000f8e00ff */
[----:B------:R-:W2:Y:S02]  /*5590*/  REDUX UR7, R2 ;  /* 0x00000000020773c4 */ /* 0x000ea40000000000 */
[----:B------:R4:W-:Y:S01]  /*55a0*/  UTCATOMSWS.AND URZ, UR4 ;  /* 0x0000000400ff79e3 */ /* 0x0009e20008000000 */
[----:B-1----:R-:W-:Y:S01]  /*55b0*/  ISETP.EQ.U32.AND P0, PT, R0, UR5, PT ;  /* 0x0000000500007c0c */ /* 0x002fe2000bf02070 */
[----:B--2---:R-:W-:-:S12]  /*55c0*/  IMAD.U32 R0, RZ, RZ, UR7 ;  /* 0x00000007ff007e24 */ /* 0x004fd8000f8e00ff */
[----:B------:R4:W-:Y:S01]  /*55d0*/  @P0 ATOMS.AND RZ, [UR6], R0 ;  /* 0x00000000ffff098c */ /* 0x0009e2000a800006 */
[----:B------:R-:W-:Y:S05]  /*55e0*/  BRA `(.L_x_13) ;  /* 0x0000000000147947 */ /* 0x000fea0003800000 */
.L_x_15:
[----:B------:R-:W-:-:S07]  /*55f0*/  MOV R2, 0x5610 ;  /* 0x0000561000027802 */ /* 0x000fce0000000f00 */
[----:B------:R-:W-:Y:S05]  /*5600*/  CALL.REL.NOINC `($__internal_0_$__cuda_sm10x_tcgen05_guardrail_trap_col_being_dealloced_not_returned_by_alloc) ;  /* 0x00000000002c7944 */ /* 0x000fea0003c00000 */
[----:B------:R-:W-:Y:S05]  /*5610*/  BRA `(.L_x_13) ;  /* 0x0000000000087947 */ /* 0x000fea0003800000 */
.L_x_14:
[----:B------:R-:W-:-:S07]  /*5620*/  MOV R2, 0x5640 ;  /* 0x0000564000027802 */ /* 0x000fce0000000f00 */
[----:B------:R-:W-:Y:S05]  /*5630*/  CALL.REL.NOINC `($__internal_2_$__cuda_sm10x_tcgen05_guardrail_trap_unallocated_columns_being_dealloced) ;  /* 0x0000000000387944 */ /* 0x000fea0003c00000 */
.L_x_13:
[----:B------:R-:W-:Y:S01]  /*5640*/  NOP ;  /* 0x0000000000007918 */ /* 0x000fe20000000000 */
[----:B----4-:R-:W-:Y:S05]  /*5650*/  EXIT ;  /* 0x000000000000794d */ /* 0x010fea0003800000 */
.L_x_9:
[----:B------:R-:W1:Y:S02]  /*5660*/  SYNCS.PHASECHK.TRANS64.TRYWAIT P5, [UR18], R56 ;  /* 0x00000038ff0075a7 */ /* 0x000e6400080a1112 */
[----:B-1----:R-:W-:Y:S05]  /*5670*/  @!P5 BRA `(.L_x_9) ;  /* 0xfffffffc00f8d947 */ /* 0x002fea000383ffff */
[----:B------:R-:W-:Y:S05]  /*5680*/  BRA `(.L_x_16) ;  /* 0xffffffe800247947 */ /* 0x000fea000383ffff */
.L_x_12:
[----:B------:R-:W2:Y:S02]  /*5690*/  SYNCS.PHASECHK.TRANS64.TRYWAIT P2, [UR13], R4 ;  /* 0x00000004ff0075a7 */ /* 0x000ea4000804110d */
[----:B--2---:R-:W-:Y:S05]  /*56a0*/  @!P2 BRA `(.L_x_12) ;  /* 0xfffffffc00f8a947 */ /* 0x004fea000383ffff */
[----:B------:R-:W-:Y:S05]  /*56b0*/  BRA `(.L_x_11) ;  /* 0xfffffff000ec7947 */ /* 0x000fea000383ffff */
        .weak           $__internal_0_$__cuda_sm10x_tcgen05_guardrail_trap_col_being_dealloced_not_returned_by_alloc
        .type           $__internal_0_$__cuda_sm10x_tcgen05_guardrail_trap_col_being_dealloced_not_returned_by_alloc,@function
        .size           $__internal_0_$__cuda_sm10x_tcgen05_guardrail_trap_col_being_dealloced_not_returned_by_alloc,($__internal_1_$__cuda_sm10x_tcgen05_guardrail_trap_phase_invalid_during_alloc - $__internal_0_$__cuda_sm10x_tcgen05_guardrail_trap_col_being_dealloced_not_returned_by_alloc)
$__internal_0_$__cuda_sm10x_tcgen05_guardrail_trap_col_being_dealloced_not_returned_by_alloc:
[----:B------:R-:W-:Y:S05]  /*56c0*/  BPT.TRAP 0x1 ;  /* 0x000000040000795c */ /* 0x000fea0000300000 */
[----:B------:R-:W-:-:S04]  /*56d0*/  IMAD.MOV.U32 R3, RZ, RZ, 0x0 ;  /* 0x00000000ff037424 */ /* 0x000fc800078e00ff */
[----:B------:R-:W-:Y:S05]  /*56e0*/  RET.REL.NODEC R2 `(matmul_kernel) ;  /* 0xffffffa802447950 */ /* 0x000fea0003c3ffff */
        .weak           $__internal_1_$__cuda_sm10x_tcgen05_guardrail_trap_phase_invalid_during_alloc
        .type           $__internal_1_$__cuda_sm10x_tcgen05_guardrail_trap_phase_invalid_during_alloc,@function
        .size           $__internal_1_$__cuda_sm10x_tcgen05_guardrail_trap_phase_invalid_during_alloc,($__internal_2_$__cuda_sm10x_tcgen05_guardrail_trap_unallocated_columns_being_dealloced - $__internal_1_$__cuda_sm10x_tcgen05_guardrail_trap_phase_invalid_during_alloc)
$__internal_1_$__cuda_sm10x_tcgen05_guardrail_trap_phase_invalid_during_alloc:
[----:B------:R-:W-:Y:S05]  /*56f0*/  BPT.TRAP 0x1 ;  /* 0x000000040000795c */ /* 0x000fea0000300000 */
[----:B------:R-:W-:-:S04]  /*5700*/  IMAD.MOV.U32 R3, RZ, RZ, 0x0 ;  /* 0x00000000ff037424 */ /* 0x000fc800078e00ff */
[----:B------:R-:W-:Y:S05]  /*5710*/  RET.REL.NODEC R2 `(matmul_kernel) ;  /* 0xffffffa802387950 */ /* 0x000fea0003c3ffff */
        .weak           $__internal_2_$__cuda_sm10x_tcgen05_guardrail_trap_unallocated_columns_being_dealloced
        .type           $__internal_2_$__cuda_sm10x_tcgen05_guardrail_trap_unallocated_columns_being_dealloced,@function
        .size           $__internal_2_$__cuda_sm10x_tcgen05_guardrail_trap_unallocated_columns_being_dealloced,(.L_x_20 - $__internal_2_$__cuda_sm10x_tcgen05_guardrail_trap_unallocated_columns_being_dealloced)
$__internal_2_$__cuda_sm10x_tcgen05_guardrail_trap_unallocated_columns_being_dealloced:
[----:B------:R-:W-:Y:S05]  /*5720*/  BPT.TRAP 0x1 ;  /* 0x000000040000795c */ /* 0x000fea0000300000 */
[----:B------:R-:W-:-:S04]  /*5730*/  IMAD.MOV.U32 R3, RZ, RZ, 0x0 ;  /* 0x00000000ff037424 */ /* 0x000fc800078e00ff */
[----:B------:R-:W-:Y:S05]  /*5740*/  RET.REL.NODEC R2 `(matmul_kernel) ;  /* 0xffffffa8022c7950 */ /* 0x000fea0003c3ffff */
.L_x_17:
[----:B------:R-:W-:-:S00]  /*5750*/  BRA `(.L_x_17) ;  /* 0xfffffffc00fc7947 */ /* 0x000fc0000383ffff */
[----:B------:R-:W-:-:S00]  /*5760*/  NOP ;  /* 0x0000000000007918 */ /* 0x000fc00000000000 */
        /* <DEDUP_REMOVED lines=9> */
.L_x_20:


//--------------------- .nv.shared.matmul_kernel  --------------------------
	.section	.nv.shared.matmul_kernel,"aw",@nobits
	.sectionflags	@""
	.align	16
	.zero		1024


//--------------------- .nv.shared.reserved.0     --------------------------
	.section	.nv.shared.reserved.0,"aw",@nobits
	.align	8
	.weak		__nv_reservedSMEM_offset_0_alias
	.size		__nv_reservedSMEM_offset_0_alias, 0, 64
	.other		__nv_reservedSMEM_offset_0_alias,@"STO_CUDA_RESERVED_SHARED STV_DEFAULT"
__nv_reservedSMEM_offset_0_alias:
	.zero		0
.nv.shared.reserved.0:
	.zero		64
	.weak		__nv_reservedSMEM_allocation_phase
	.type		__nv_reservedSMEM_allocation_phase,@object
	.size		__nv_reservedSMEM_allocation_phase,(.L_0 - __nv_reservedSMEM_allocation_phase)
__nv_reservedSMEM_allocation_phase:
	.zero		1
.L_0:
	.zero		7
	.weak		__nv_reservedSMEM_devtool_atexit_pc
	.type		__nv_reservedSMEM_devtool_atexit_pc,@object
	.size		__nv_reservedSMEM_devtool_atexit_pc,(__nv_reservedSMEM_allocation_mask - __nv_reservedSMEM_devtool_atexit_pc)
__nv_reservedSMEM_devtool_atexit_pc:
	.zero		8
	.weak		__nv_reservedSMEM_allocation_mask
	.type		__nv_reservedSMEM_allocation_mask,@object
	.size		__nv_reservedSMEM_allocation_mask,(.L_2 - __nv_reservedSMEM_allocation_mask)
__nv_reservedSMEM_allocation_mask:
	.zero		4
.L_2:


//--------------------- .nv.constant0.matmul_kernel --------------------------
	.section	.nv.constant0.matmul_kernel,"a",@progbits
	.sectionflags	@""
	.align	4
.nv.constant0.matmul_kernel:
	.zero		976


//--------------------- SYMBOLS --------------------------

	.type		.nv.reservedSmem.offset0,@object
	.size		.nv.reservedSmem.offset0,0x4
	.type		.nv.reservedSmem.cap,@object
	.size		.nv.reservedSmem.cap,0x4
